	.target	sm_90a

	.elftype	@"ET_EXEC"


//--------------------- .note.nv.tkinfo           --------------------------
	.section	.note.nv.tkinfo,"",@"SHT_NOTE"
	.sectionflags	@"SHF_NOTE_NV_TKINFO"
	.tkinfo
        /*0018*/ 	.word	0x00000002
        /*0030*/ 	.string	""
        /*0030*/ 	.string	"ptxas"
        /*0030*/ 	.string	"Cuda compilation tools, release 13.0, V13.0.88"
        /*0030*/ 	.string	"Build cuda_13.0.r13.0/compiler.36424714_0"
        /*0030*/ 	.string	"-arch sm_90a -m 64 "



//--------------------- .note.nv.cuinfo           --------------------------
	.section	.note.nv.cuinfo,"",@"SHT_NOTE"
	.sectionflags	@"SHF_NOTE_NV_CUINFO"
        /*0018*/ 	.short	0x0002
        /*001a*/ 	.short	0x005a
        /*001c*/ 	.short	0x0082
	.zero		2


//--------------------- .nv.info                  --------------------------
	.section	.nv.info,"",@"SHT_CUDA_INFO"
	.align	4


	//----- nvinfo : EIATTR_REGCOUNT
	.align		4
        /*0000*/ 	.byte	0x04, 0x2f
        /*0002*/ 	.short	(.L_15 - .L_14)
	.align		4
.L_14:
        /*0004*/ 	.word	index@(_ZN7cutlass13device_kernelINS_4gemm6kernel13GemmUniversalIN4cute5tupleIJiiiiEEENS1_10collective13CollectiveMmaINS1_34MainloopSm90TmaGmmaWarpSpecializedILi18ENS5_IJNS4_1CILi2EEESB_NSA_ILi1EEEEEENS1_35KernelTmaWarpSpecializedCooperativeEEENS5_IJNSA_ILi256EEENSA_ILi128EEENSA_ILi32EEEEEEaNS5_IJlSC_lEEEaSK_NS4_8TiledMMAINS4_8MMA_AtomIJNS4_4SM904GMMA27MMA_64x128x32_S32S8S8_SS_TNEEEENS4_6LayoutINS5_IJSB_SC_SC_EEENS5_IJSC_NSA_ILi0EEEST_EEEEENS5_IJNS4_10UnderscoreESW_SW_EEEEENS4_23SM90_TMA_LOAD_MULTICASTENS4_14ComposedLayoutINS4_7SwizzleILi1ELi4ELi3EEENS4_18smem_ptr_flag_bitsILi8EEENSR_INS5_IJNSA_ILi8EEESI_EEENS5_IJSI_SC_EEEEEEEvNS4_8identityESZ_S19_vS1A_EENS_8epilogue10collective6detail29Sm90TmaWarpSpecializedAdapterINS1D_15DefaultEpilogueIaSK_SK_NS1C_6thread17LinearCombinationIaLi1EiiLNS1H_9ScaleType4KindE0ELNS_15FloatRoundStyleE2EaEENS1_15EpilogueDefaultEEEEEvvEEEEvNT_6ParamsE)
        /*0008*/ 	.word	0x000000a8


	//----- nvinfo : EIATTR_FRAME_SIZE
	.align		4
.L_15:
        /*000c*/ 	.byte	0x04, 0x11
        /*000e*/ 	.short	(.L_17 - .L_16)
	.align		4
.L_16:
        /*0010*/ 	.word	index@(_ZN7cutlass13device_kernelINS_4gemm6kernel13GemmUniversalIN4cute5tupleIJiiiiEEENS1_10collective13CollectiveMmaINS1_34MainloopSm90TmaGmmaWarpSpecializedILi18ENS5_IJNS4_1CILi2EEESB_NSA_ILi1EEEEEENS1_35KernelTmaWarpSpecializedCooperativeEEENS5_IJNSA_ILi256EEENSA_ILi128EEENSA_ILi32EEEEEEaNS5_IJlSC_lEEEaSK_NS4_8TiledMMAINS4_8MMA_AtomIJNS4_4SM904GMMA27MMA_64x128x32_S32S8S8_SS_TNEEEENS4_6LayoutINS5_IJSB_SC_SC_EEENS5_IJSC_NSA_ILi0EEEST_EEEEENS5_IJNS4_10UnderscoreESW_SW_EEEEENS4_23SM90_TMA_LOAD_MULTICASTENS4_14ComposedLayoutINS4_7SwizzleILi1ELi4ELi3EEENS4_18smem_ptr_flag_bitsILi8EEENSR_INS5_IJNSA_ILi8EEESI_EEENS5_IJSI_SC_EEEEEEEvNS4_8identityESZ_S19_vS1A_EENS_8epilogue10collective6detail29Sm90TmaWarpSpecializedAdapterINS1D_15DefaultEpilogueIaSK_SK_NS1C_6thread17LinearCombinationIaLi1EiiLNS1H_9ScaleType4KindE0ELNS_15FloatRoundStyleE2EaEENS1_15EpilogueDefaultEEEEEvvEEEEvNT_6ParamsE)
        /*0014*/ 	.word	0x00000000


	//----- nvinfo : EIATTR_MIN_STACK_SIZE
	.align		4
.L_17:
        /*0018*/ 	.byte	0x04, 0x12
        /*001a*/ 	.short	(.L_19 - .L_18)
	.align		4
.L_18:
        /*001c*/ 	.word	index@(_ZN7cutlass13device_kernelINS_4gemm6kernel13GemmUniversalIN4cute5tupleIJiiiiEEENS1_10collective13CollectiveMmaINS1_34MainloopSm90TmaGmmaWarpSpecializedILi18ENS5_IJNS4_1CILi2EEESB_NSA_ILi1EEEEEENS1_35KernelTmaWarpSpecializedCooperativeEEENS5_IJNSA_ILi256EEENSA_ILi128EEENSA_ILi32EEEEEEaNS5_IJlSC_lEEEaSK_NS4_8TiledMMAINS4_8MMA_AtomIJNS4_4SM904GMMA27MMA_64x128x32_S32S8S8_SS_TNEEEENS4_6LayoutINS5_IJSB_SC_SC_EEENS5_IJSC_NSA_ILi0EEEST_EEEEENS5_IJNS4_10UnderscoreESW_SW_EEEEENS4_23SM90_TMA_LOAD_MULTICASTENS4_14ComposedLayoutINS4_7SwizzleILi1ELi4ELi3EEENS4_18smem_ptr_flag_bitsILi8EEENSR_INS5_IJNSA_ILi8EEESI_EEENS5_IJSI_SC_EEEEEEEvNS4_8identityESZ_S19_vS1A_EENS_8epilogue10collective6detail29Sm90TmaWarpSpecializedAdapterINS1D_15DefaultEpilogueIaSK_SK_NS1C_6thread17LinearCombinationIaLi1EiiLNS1H_9ScaleType4KindE0ELNS_15FloatRoundStyleE2EaEENS1_15EpilogueDefaultEEEEEvvEEEEvNT_6ParamsE)
        /*0020*/ 	.word	0x00000000
.L_19:


//--------------------- .nv.compat                --------------------------
	.section	.nv.compat,"",@"SHT_CUDA_COMPAT_INFO"
	.align	4
        /*0000*/ 	.byte	0x02, 0x09, 0x01, 0x00, 0x02, 0x02, 0x04, 0x00, 0x02, 0x05, 0x05, 0x00, 0x03, 0x07, 0x01, 0x01
        /*0010*/ 	.byte	0x02, 0x03, 0x01, 0x00, 0x02, 0x06, 0x01, 0x00, 0x04, 0x0b, 0x08, 0x00, 0x00, 0x00, 0x00, 0x00
        /*0020*/ 	.byte	0x00, 0x00, 0x00, 0x00


//--------------------- .nv.info._ZN7cutlass13device_kernelINS_4gemm6kernel13GemmUniversalIN4cute5tupleIJiiiiEEENS1_10collective13CollectiveMmaINS1_34MainloopSm90TmaGmmaWarpSpecializedILi18ENS5_IJNS4_1CILi2EEESB_NSA_ILi1EEEEEENS1_35KernelTmaWarpSpecializedCooperativeEEENS5_IJNSA_ILi256EEENSA_ILi128EEENSA_ILi32EEEEEEaNS5_IJlSC_lEEEaSK_NS4_8TiledMMAINS4_8MMA_AtomIJNS4_4SM904GMMA27MMA_64x128x32_S32S8S8_SS_TNEEEENS4_6LayoutINS5_IJSB_SC_SC_EEENS5_IJSC_NSA_ILi0EEEST_EEEEENS5_IJNS4_10UnderscoreESW_SW_EEEEENS4_23SM90_TMA_LOAD_MULTICASTENS4_14ComposedLayoutINS4_7SwizzleILi1ELi4ELi3EEENS4_18smem_ptr_flag_bitsILi8EEENSR_INS5_IJNSA_ILi8EEESI_EEENS5_IJSI_SC_EEEEEEEvNS4_8identityESZ_S19_vS1A_EENS_8epilogue10collective6detail29Sm90TmaWarpSpecializedAdapterINS1D_15DefaultEpilogueIaSK_SK_NS1C_6thread17LinearCombinationIaLi1EiiLNS1H_9ScaleType4KindE0ELNS_15FloatRoundStyleE2EaEENS1_15EpilogueDefaultEEEEEvvEEEEvNT_6ParamsE --------------------------
	.section	.nv.info._ZN7cutlass13device_kernelINS_4gemm6kernel13GemmUniversalIN4cute5tupleIJiiiiEEENS1_10collective13CollectiveMmaINS1_34MainloopSm90TmaGmmaWarpSpecializedILi18ENS5_IJNS4_1CILi2EEESB_NSA_ILi1EEEEEENS1_35KernelTmaWarpSpecializedCooperativeEEENS5_IJNSA_ILi256EEENSA_ILi128EEENSA_ILi32EEEEEEaNS5_IJlSC_lEEEaSK_NS4_8TiledMMAINS4_8MMA_AtomIJNS4_4SM904GMMA27MMA_64x128x32_S32S8S8_SS_TNEEEENS4_6LayoutINS5_IJSB_SC_SC_EEENS5_IJSC_NSA_ILi0EEEST_EEEEENS5_IJNS4_10UnderscoreESW_SW_EEEEENS4_23SM90_TMA_LOAD_MULTICASTENS4_14ComposedLayoutINS4_7SwizzleILi1ELi4ELi3EEENS4_18smem_ptr_flag_bitsILi8EEENSR_INS5_IJNSA_ILi8EEESI_EEENS5_IJSI_SC_EEEEEEEvNS4_8identityESZ_S19_vS1A_EENS_8epilogue10collective6detail29Sm90TmaWarpSpecializedAdapterINS1D_15DefaultEpilogueIaSK_SK_NS1C_6thread17LinearCombinationIaLi1EiiLNS1H_9ScaleType4KindE0ELNS_15FloatRoundStyleE2EaEENS1_15EpilogueDefaultEEEEEvvEEEEvNT_6ParamsE,"",@"SHT_CUDA_INFO"
	.sectionflags	@""
	.align	4


	//----- nvinfo : EIATTR_CUDA_API_VERSION
	.align		4
        /*0000*/ 	.byte	0x04, 0x37
        /*0002*/ 	.short	(.L_21 - .L_20)
.L_20:
        /*0004*/ 	.word	0x00000082


	//----- nvinfo : EIATTR_KPARAM_INFO
	.align		4
.L_21:
        /*0008*/ 	.byte	0x04, 0x17
        /*000a*/ 	.short	(.L_23 - .L_22)
.L_22:
        /*000c*/ 	.word	0x00000000
        /*0010*/ 	.short	0x0000
        /*0012*/ 	.short	0x0070
        /*0014*/ 	.byte	0x00, 0xf0, 0x01, 0x10


	//----- nvinfo : EIATTR_SPARSE_MMA_MASK
	.align		4
.L_23:
        /*0018*/ 	.byte	0x03, 0x50
        /*001a*/ 	.short	0x0000


	//----- nvinfo : EIATTR_MAXREG_COUNT
	.align		4
        /*001c*/ 	.byte	0x03, 0x1b
        /*001e*/ 	.short	0x00a8


	//----- nvinfo : EIATTR_NUM_BARRIERS
	.align		4
        /*0020*/ 	.byte	0x02, 0x4c
        /*0022*/ 	.byte	0x01
	.zero		1


	//----- nvinfo : EIATTR_EXTERNS
	.align		4
        /*0024*/ 	.byte	0x04, 0x0f
        /*0026*/ 	.short	(.L_25 - .L_24)


	//   ....[0]....
	.align		4
.L_24:
        /*0028*/ 	.word	index@(__assertfail)


	//----- nvinfo : EIATTR_MERCURY_ISA_VERSION
	.align		4
.L_25:
        /*002c*/ 	.byte	0x03, 0x5f
        /*002e*/ 	.short	0x0101


	//----- nvinfo : EIATTR_INT_WARP_WIDE_INSTR_OFFSETS
	.align		4
        /*0030*/ 	.byte	0x04, 0x31
        /*0032*/ 	.short	(.L_27 - .L_26)


	//   ....[0]....
.L_26:
        /*0034*/ 	.word	0x00000670


	//   ....[1]....
        /*0038*/ 	.word	0x000006a0


	//   ....[2]....
        /*003c*/ 	.word	0x00000860


	//----- nvinfo : EIATTR_COOP_GROUP_MASK_REGIDS
	.align		4
.L_27:
        /*0040*/ 	.byte	0x04, 0x29
        /*0042*/ 	.short	(.L_29 - .L_28)


	//   ....[0]....
.L_28:
        /*0044*/ 	.word	0xffffffff


	//   ....[1]....
        /*0048*/ 	.word	0xffffffff


	//   ....[2]....
        /*004c*/ 	.word	0xffffffff


	//   ....[3]....
        /*0050*/ 	.word	0xffffffff


	//   ....[4]....
        /*0054*/ 	.word	0xffffffff


	//   ....[5]....
        /*0058*/ 	.word	0xffffffff


	//----- nvinfo : EIATTR_COOP_GROUP_INSTR_OFFSETS
	.align		4
.L_29:
        /*005c*/ 	.byte	0x04, 0x28
        /*005e*/ 	.short	(.L_31 - .L_30)


	//   ....[0]....
.L_30:
        /*0060*/ 	.word	0x00000060


	//   ....[1]....
        /*0064*/ 	.word	0x00000070


	//   ....[2]....
        /*0068*/ 	.word	0x00000130


	//   ....[3]....
        /*006c*/ 	.word	0x000004c0


	//   ....[4]....
        /*0070*/ 	.word	0x000009e0


	//   ....[5]....
        /*0074*/ 	.word	0x00001420


	//----- nvinfo : EIATTR_REG_RECONFIG
	.align		4
.L_31:
        /*0078*/ 	.byte	0x01, 0x54
	.zero		2


	//----- nvinfo : EIATTR_SYSCALL_OFFSETS
	.align		4
        /*007c*/ 	.byte	0x04, 0x46
        /*007e*/ 	.short	(.L_33 - .L_32)


	//   ....[0]....
.L_32:
        /*0080*/ 	.word	0x000015f0


	//----- nvinfo : EIATTR_MBARRIER_INSTR_OFFSETS
	.align		4
.L_33:
        /*0084*/ 	.byte	0x04, 0x39
        /*0086*/ 	.short	(.L_35 - .L_34)


	//   ....[0]....
.L_34:
        /*0088*/ 	.word	0x00000250
        /*008c*/ 	.word	0x000000ff
        /*0090*/ 	.word	0x00000000
        /*0094*/ 	.short	0x0100
        /*0096*/ 	.byte	0x08
	.zero		1


	//   ....[1]....
        /*0098*/ 	.word	0x00000260
        /*009c*/ 	.word	0x000000ff
        /*00a0*/ 	.word	0x00000090
        /*00a4*/ 	.short	0x0100
        /*00a6*/ 	.byte	0x08
	.zero		1


	//   ....[2]....
        /*00a8*/ 	.word	0x00000270
        /*00ac*/ 	.word	0x000000ff
        /*00b0*/ 	.word	0x00000008
        /*00b4*/ 	.short	0x0100
        /*00b6*/ 	.byte	0x08
	.zero		1


	//   ....[3]....
        /*00b8*/ 	.word	0x00000280
        /*00bc*/ 	.word	0x000000ff
        /*00c0*/ 	.word	0x00000098
        /*00c4*/ 	.short	0x0100
        /*00c6*/ 	.byte	0x08
	.zero		1


	//   ....[4]....
        /*00c8*/ 	.word	0x00000290
        /*00cc*/ 	.word	0x000000ff
        /*00d0*/ 	.word	0x00000010
        /*00d4*/ 	.short	0x0100
        /*00d6*/ 	.byte	0x08
	.zero		1


	//   ....[5]....
        /*00d8*/ 	.word	0x000002a0
        /*00dc*/ 	.word	0x000000ff
        /*00e0*/ 	.word	0x000000a0
        /*00e4*/ 	.short	0x0100
        /*00e6*/ 	.byte	0x08
	.zero		1


	//   ....[6]....
        /*00e8*/ 	.word	0x000002b0
        /*00ec*/ 	.word	0x000000ff
        /*00f0*/ 	.word	0x00000018
        /*00f4*/ 	.short	0x0100
        /*00f6*/ 	.byte	0x08
	.zero		1


	//   ....[7]....
        /*00f8*/ 	.word	0x000002c0
        /*00fc*/ 	.word	0x000000ff
        /*0100*/ 	.word	0x000000a8
        /*0104*/ 	.short	0x0100
        /*0106*/ 	.byte	0x08
	.zero		1


	//   ....[8]....
        /*0108*/ 	.word	0x000002d0
        /*010c*/ 	.word	0x000000ff
        /*0110*/ 	.word	0x00000020
        /*0114*/ 	.short	0x0100
        /*0116*/ 	.byte	0x08
	.zero		1


	//   ....[9]....
        /*0118*/ 	.word	0x000002e0
        /*011c*/ 	.word	0x000000ff
        /*0120*/ 	.word	0x000000b0
        /*0124*/ 	.short	0x0100
        /*0126*/ 	.byte	0x08
	.zero		1


	//   ....[10]....
        /*0128*/ 	.word	0x000002f0
        /*012c*/ 	.word	0x000000ff
        /*0130*/ 	.word	0x00000028
        /*0134*/ 	.short	0x0100
        /*0136*/ 	.byte	0x08
	.zero		1


	//   ....[11]....
        /*0138*/ 	.word	0x00000300
        /*013c*/ 	.word	0x000000ff
        /*0140*/ 	.word	0x000000b8
        /*0144*/ 	.short	0x0100
        /*0146*/ 	.byte	0x08
	.zero		1


	//   ....[12]....
        /*0148*/ 	.word	0x00000310
        /*014c*/ 	.word	0x000000ff
        /*0150*/ 	.word	0x00000030
        /*0154*/ 	.short	0x0100
        /*0156*/ 	.byte	0x08
	.zero		1


	//   ....[13]....
        /*0158*/ 	.word	0x00000320
        /*015c*/ 	.word	0x000000ff
        /*0160*/ 	.word	0x000000c0
        /*0164*/ 	.short	0x0100
        /*0166*/ 	.byte	0x08
	.zero		1


	//   ....[14]....
        /*0168*/ 	.word	0x00000330
        /*016c*/ 	.word	0x000000ff
        /*0170*/ 	.word	0x00000038
        /*0174*/ 	.short	0x0100
        /*0176*/ 	.byte	0x08
	.zero		1


	//   ....[15]....
        /*0178*/ 	.word	0x00000340
        /*017c*/ 	.word	0x000000ff
        /*0180*/ 	.word	0x000000c8
        /*0184*/ 	.short	0x0100
        /*0186*/ 	.byte	0x08
	.zero		1


	//   ....[16]....
        /*0188*/ 	.word	0x00000350
        /*018c*/ 	.word	0x000000ff
        /*0190*/ 	.word	0x00000040
        /*0194*/ 	.short	0x0100
        /*0196*/ 	.byte	0x08
	.zero		1


	//   ....[17]....
        /*0198*/ 	.word	0x00000360
        /*019c*/ 	.word	0x000000ff
        /*01a0*/ 	.word	0x000000d0
        /*01a4*/ 	.short	0x0100
        /*01a6*/ 	.byte	0x08
	.zero		1


	//   ....[18]....
        /*01a8*/ 	.word	0x00000370
        /*01ac*/ 	.word	0x000000ff
        /*01b0*/ 	.word	0x00000048
        /*01b4*/ 	.short	0x0100
        /*01b6*/ 	.byte	0x08
	.zero		1


	//   ....[19]....
        /*01b8*/ 	.word	0x00000380
        /*01bc*/ 	.word	0x000000ff
        /*01c0*/ 	.word	0x000000d8
        /*01c4*/ 	.short	0x0100
        /*01c6*/ 	.byte	0x08
	.zero		1


	//   ....[20]....
        /*01c8*/ 	.word	0x00000390
        /*01cc*/ 	.word	0x000000ff
        /*01d0*/ 	.word	0x00000050
        /*01d4*/ 	.short	0x0100
        /*01d6*/ 	.byte	0x08
	.zero		1


	//   ....[21]....
        /*01d8*/ 	.word	0x000003a0
        /*01dc*/ 	.word	0x000000ff
        /*01e0*/ 	.word	0x000000e0
        /*01e4*/ 	.short	0x0100
        /*01e6*/ 	.byte	0x08
	.zero		1


	//   ....[22]....
        /*01e8*/ 	.word	0x000003b0
        /*01ec*/ 	.word	0x000000ff
        /*01f0*/ 	.word	0x00000058
        /*01f4*/ 	.short	0x0100
        /*01f6*/ 	.byte	0x08
	.zero		1


	//   ....[23]....
        /*01f8*/ 	.word	0x000003c0
        /*01fc*/ 	.word	0x000000ff
        /*0200*/ 	.word	0x000000e8
        /*0204*/ 	.short	0x0100
        /*0206*/ 	.byte	0x08
	.zero		1


	//   ....[24]....
        /*0208*/ 	.word	0x000003d0
        /*020c*/ 	.word	0x000000ff
        /*0210*/ 	.word	0x00000060
        /*0214*/ 	.short	0x0100
        /*0216*/ 	.byte	0x08
	.zero		1


	//   ....[25]....
        /*0218*/ 	.word	0x000003e0
        /*021c*/ 	.word	0x000000ff
        /*0220*/ 	.word	0x000000f0
        /*0224*/ 	.short	0x0100
        /*0226*/ 	.byte	0x08
	.zero		1


	//   ....[26]....
        /*0228*/ 	.word	0x000003f0
        /*022c*/ 	.word	0x000000ff
        /*0230*/ 	.word	0x00000068
        /*0234*/ 	.short	0x0100
        /*0236*/ 	.byte	0x08
	.zero		1


	//   ....[27]....
        /*0238*/ 	.word	0x00000400
        /*023c*/ 	.word	0x000000ff
        /*0240*/ 	.word	0x000000f8
        /*0244*/ 	.short	0x0100
        /*0246*/ 	.byte	0x08
	.zero		1


	//   ....[28]....
        /*0248*/ 	.word	0x00000410
        /*024c*/ 	.word	0x000000ff
        /*0250*/ 	.word	0x00000070
        /*0254*/ 	.short	0x0100
        /*0256*/ 	.byte	0x08
	.zero		1


	//   ....[29]....
        /*0258*/ 	.word	0x00000420
        /*025c*/ 	.word	0x000000ff
        /*0260*/ 	.word	0x00000100
        /*0264*/ 	.short	0x0100
        /*0266*/ 	.byte	0x08
	.zero		1


	//   ....[30]....
        /*0268*/ 	.word	0x00000430
        /*026c*/ 	.word	0x000000ff
        /*0270*/ 	.word	0x00000078
        /*0274*/ 	.short	0x0100
        /*0276*/ 	.byte	0x08
	.zero		1


	//   ....[31]....
        /*0278*/ 	.word	0x00000440
        /*027c*/ 	.word	0x000000ff
        /*0280*/ 	.word	0x00000108
        /*0284*/ 	.short	0x0100
        /*0286*/ 	.byte	0x08
	.zero		1


	//   ....[32]....
        /*0288*/ 	.word	0x00000450
        /*028c*/ 	.word	0x000000ff
        /*0290*/ 	.word	0x00000080
        /*0294*/ 	.short	0x0100
        /*0296*/ 	.byte	0x08
	.zero		1


	//   ....[33]....
        /*0298*/ 	.word	0x00000460
        /*029c*/ 	.word	0x000000ff
        /*02a0*/ 	.word	0x00000110
        /*02a4*/ 	.short	0x0100
        /*02a6*/ 	.byte	0x08
	.zero		1


	//   ....[34]....
        /*02a8*/ 	.word	0x00000470
        /*02ac*/ 	.word	0x000000ff
        /*02b0*/ 	.word	0x00000088
        /*02b4*/ 	.short	0x0100
        /*02b6*/ 	.byte	0x08
	.zero		1


	//   ....[35]....
        /*02b8*/ 	.word	0x00000480
        /*02bc*/ 	.word	0x000000ff
        /*02c0*/ 	.word	0x00000118
        /*02c4*/ 	.short	0x0100
        /*02c6*/ 	.byte	0x08
	.zero		1


	//   ....[36]....
        /*02c8*/ 	.word	0x000008e0
        /*02cc*/ 	.word	0x000000ff
        /*02d0*/ 	.word	0x00000130
        /*02d4*/ 	.short	0x0100
        /*02d6*/ 	.byte	0x06
	.zero		1


	//   ....[37]....
        /*02d8*/ 	.word	0x00000970
        /*02dc*/ 	.word	0x000000ff
        /*02e0*/ 	.word	0x00000138
        /*02e4*/ 	.short	0x0100
        /*02e6*/ 	.byte	0x06
	.zero		1


	//   ....[38]....
        /*02e8*/ 	.word	0x000016c0
        /*02ec*/ 	.word	0x00000003
        /*02f0*/ 	.word	0x00000000
        /*02f4*/ 	.short	0x010a
        /*02f6*/ 	.byte	0x3f
	.zero		1


	//   ....[39]....
        /*02f8*/ 	.word	0x00001700
        /*02fc*/ 	.word	0x00000003
        /*0300*/ 	.word	0x00000000
        /*0304*/ 	.short	0x010a
        /*0306*/ 	.byte	0x3f
	.zero		1


	//   ....[40]....
        /*0308*/ 	.word	0x000019a0
        /*030c*/ 	.word	0x00000005
        /*0310*/ 	.word	0x00000000
        /*0314*/ 	.short	0x010a
        /*0316*/ 	.byte	0x3f
	.zero		1


	//   ....[41]....
        /*0318*/ 	.word	0x000019e0
        /*031c*/ 	.word	0x00000005
        /*0320*/ 	.word	0x00000000
        /*0324*/ 	.short	0x010a
        /*0326*/ 	.byte	0x3f
	.zero		1


	//   ....[42]....
        /*0328*/ 	.word	0x00001b20
        /*032c*/ 	.word	0x00000005
        /*0330*/ 	.word	0x00000000
        /*0334*/ 	.short	0x0101
        /*0336*/ 	.byte	0x3f
	.zero		1


	//   ....[43]....
        /*0338*/ 	.word	0x00001d40
        /*033c*/ 	.word	0x00000003
        /*0340*/ 	.word	0x00000000
        /*0344*/ 	.short	0x0101
        /*0346*/ 	.byte	0x3f
	.zero		1


	//   ....[44]....
        /*0348*/ 	.word	0x00009470
        /*034c*/ 	.word	0x0000000e
        /*0350*/ 	.word	0x00000090
        /*0354*/ 	.short	0x010a
        /*0356*/ 	.byte	0x3f
	.zero		1


	//   ....[45]....
        /*0358*/ 	.word	0x000097f0
        /*035c*/ 	.word	0x00000006
        /*0360*/ 	.word	0x00000138
        /*0364*/ 	.short	0x0101
        /*0366*/ 	.byte	0x3f
	.zero		1


	//   ....[46]....
        /*0368*/ 	.word	0x00009f20
        /*036c*/ 	.word	0x00000007
        /*0370*/ 	.word	0x00000000
        /*0374*/ 	.short	0x010a
        /*0376*/ 	.byte	0x3f
	.zero		1


	//   ....[47]....
        /*0378*/ 	.word	0x00009fa0
        /*037c*/ 	.word	0x00000009
        /*0380*/ 	.word	0x00000000
        /*0384*/ 	.short	0x010a
        /*0386*/ 	.byte	0x3f
	.zero		1


	//   ....[48]....
        /*0388*/ 	.word	0x0000a030
        /*038c*/ 	.word	0x00000006
        /*0390*/ 	.word	0x00000000
        /*0394*/ 	.short	0x010a
        /*0396*/ 	.byte	0x3f
	.zero		1


	//   ....[49]....
        /*0398*/ 	.word	0x0000a0c0
        /*039c*/ 	.word	0x00000009
        /*03a0*/ 	.word	0x00000000
        /*03a4*/ 	.short	0x010a
        /*03a6*/ 	.byte	0x3f
	.zero		1


	//   ....[50]....
        /*03a8*/ 	.word	0x0000a150
        /*03ac*/ 	.word	0x00000006
        /*03b0*/ 	.word	0x00000000
        /*03b4*/ 	.short	0x010a
        /*03b6*/ 	.byte	0x3f
	.zero		1


	//   ....[51]....
        /*03b8*/ 	.word	0x0000a1e0
        /*03bc*/ 	.word	0x00000009
        /*03c0*/ 	.word	0x00000000
        /*03c4*/ 	.short	0x010a
        /*03c6*/ 	.byte	0x3f
	.zero		1


	//   ....[52]....
        /*03c8*/ 	.word	0x0000a270
        /*03cc*/ 	.word	0x00000006
        /*03d0*/ 	.word	0x00000000
        /*03d4*/ 	.short	0x010a
        /*03d6*/ 	.byte	0x3f
	.zero		1


	//   ....[53]....
        /*03d8*/ 	.word	0x0000a300
        /*03dc*/ 	.word	0x00000009
        /*03e0*/ 	.word	0x00000000
        /*03e4*/ 	.short	0x010a
        /*03e6*/ 	.byte	0x3f
	.zero		1


	//   ....[54]....
        /*03e8*/ 	.word	0x0000a390
        /*03ec*/ 	.word	0x00000006
        /*03f0*/ 	.word	0x00000000
        /*03f4*/ 	.short	0x010a
        /*03f6*/ 	.byte	0x3f
	.zero		1


	//   ....[55]....
        /*03f8*/ 	.word	0x0000a420
        /*03fc*/ 	.word	0x00000009
        /*0400*/ 	.word	0x00000000
        /*0404*/ 	.short	0x010a
        /*0406*/ 	.byte	0x3f
	.zero		1


	//   ....[56]....
        /*0408*/ 	.word	0x0000a4b0
        /*040c*/ 	.word	0x00000006
        /*0410*/ 	.word	0x00000000
        /*0414*/ 	.short	0x010a
        /*0416*/ 	.byte	0x3f
	.zero		1


	//   ....[57]....
        /*0418*/ 	.word	0x0000a540
        /*041c*/ 	.word	0x00000009
        /*0420*/ 	.word	0x00000000
        /*0424*/ 	.short	0x010a
        /*0426*/ 	.byte	0x3f
	.zero		1


	//   ....[58]....
        /*0428*/ 	.word	0x0000a5d0
        /*042c*/ 	.word	0x00000006
        /*0430*/ 	.word	0x00000000
        /*0434*/ 	.short	0x010a
        /*0436*/ 	.byte	0x3f
	.zero		1


	//   ....[59]....
        /*0438*/ 	.word	0x0000a660
        /*043c*/ 	.word	0x00000009
        /*0440*/ 	.word	0x00000000
        /*0444*/ 	.short	0x010a
        /*0446*/ 	.byte	0x3f
	.zero		1


	//   ....[60]....
        /*0448*/ 	.word	0x0000a6f0
        /*044c*/ 	.word	0x00000006
        /*0450*/ 	.word	0x00000000
        /*0454*/ 	.short	0x010a
        /*0456*/ 	.byte	0x3f
	.zero		1


	//   ....[61]....
        /*0458*/ 	.word	0x0000a780
        /*045c*/ 	.word	0x00000009
        /*0460*/ 	.word	0x00000000
        /*0464*/ 	.short	0x010a
        /*0466*/ 	.byte	0x3f
	.zero		1


	//   ....[62]....
        /*0468*/ 	.word	0x0000a810
        /*046c*/ 	.word	0x00000006
        /*0470*/ 	.word	0x00000000
        /*0474*/ 	.short	0x010a
        /*0476*/ 	.byte	0x3f
	.zero		1


	//   ....[63]....
        /*0478*/ 	.word	0x0000a8a0
        /*047c*/ 	.word	0x00000003
        /*0480*/ 	.word	0x00000000
        /*0484*/ 	.short	0x010a
        /*0486*/ 	.byte	0x3f
	.zero		1


	//   ....[64]....
        /*0488*/ 	.word	0x0000a900
        /*048c*/ 	.word	0x00000003
        /*0490*/ 	.word	0x00000000
        /*0494*/ 	.short	0x010a
        /*0496*/ 	.byte	0x3f
	.zero		1


	//   ....[65]....
        /*0498*/ 	.word	0x0000a950
        /*049c*/ 	.word	0x00000005
        /*04a0*/ 	.word	0x00000000
        /*04a4*/ 	.short	0x010a
        /*04a6*/ 	.byte	0x3f
	.zero		1


	//   ....[66]....
        /*04a8*/ 	.word	0x0000aa20
        /*04ac*/ 	.word	0x0000000e
        /*04b0*/ 	.word	0x00000090
        /*04b4*/ 	.short	0x010a
        /*04b6*/ 	.byte	0x3f
	.zero		1


	//   ....[67]....
        /*04b8*/ 	.word	0x0000aaf0
        /*04bc*/ 	.word	0x00000007
        /*04c0*/ 	.word	0x00000000
        /*04c4*/ 	.short	0x010a
        /*04c6*/ 	.byte	0x3f
	.zero		1


	//   ....[68]....
        /*04c8*/ 	.word	0x0000ab40
        /*04cc*/ 	.word	0x00000009
        /*04d0*/ 	.word	0x00000000
        /*04d4*/ 	.short	0x010a
        /*04d6*/ 	.byte	0x3f
	.zero		1


	//   ....[69]....
        /*04d8*/ 	.word	0x0000ab90
        /*04dc*/ 	.word	0x00000006
        /*04e0*/ 	.word	0x00000000
        /*04e4*/ 	.short	0x010a
        /*04e6*/ 	.byte	0x3f
	.zero		1


	//   ....[70]....
        /*04e8*/ 	.word	0x0000abe0
        /*04ec*/ 	.word	0x00000009
        /*04f0*/ 	.word	0x00000000
        /*04f4*/ 	.short	0x010a
        /*04f6*/ 	.byte	0x3f
	.zero		1


	//   ....[71]....
        /*04f8*/ 	.word	0x0000ac30
        /*04fc*/ 	.word	0x00000006
        /*0500*/ 	.word	0x00000000
        /*0504*/ 	.short	0x010a
        /*0506*/ 	.byte	0x3f
	.zero		1


	//   ....[72]....
        /*0508*/ 	.word	0x0000ac80
        /*050c*/ 	.word	0x00000009
        /*0510*/ 	.word	0x00000000
        /*0514*/ 	.short	0x010a
        /*0516*/ 	.byte	0x3f
	.zero		1


	//   ....[73]....
        /*0518*/ 	.word	0x0000acd0
        /*051c*/ 	.word	0x00000006
        /*0520*/ 	.word	0x00000000
        /*0524*/ 	.short	0x010a
        /*0526*/ 	.byte	0x3f
	.zero		1


	//   ....[74]....
        /*0528*/ 	.word	0x0000ad20
        /*052c*/ 	.word	0x00000009
        /*0530*/ 	.word	0x00000000
        /*0534*/ 	.short	0x010a
        /*0536*/ 	.byte	0x3f
	.zero		1


	//   ....[75]....
        /*0538*/ 	.word	0x0000ad70
        /*053c*/ 	.word	0x00000006
        /*0540*/ 	.word	0x00000000
        /*0544*/ 	.short	0x010a
        /*0546*/ 	.byte	0x3f
	.zero		1


	//   ....[76]....
        /*0548*/ 	.word	0x0000adc0
        /*054c*/ 	.word	0x00000009
        /*0550*/ 	.word	0x00000000
        /*0554*/ 	.short	0x010a
        /*0556*/ 	.byte	0x3f
	.zero		1


	//   ....[77]....
        /*0558*/ 	.word	0x0000ae10
        /*055c*/ 	.word	0x00000006
        /*0560*/ 	.word	0x00000000
        /*0564*/ 	.short	0x010a
        /*0566*/ 	.byte	0x3f
	.zero		1


	//   ....[78]....
        /*0568*/ 	.word	0x0000ae60
        /*056c*/ 	.word	0x00000009
        /*0570*/ 	.word	0x00000000
        /*0574*/ 	.short	0x010a
        /*0576*/ 	.byte	0x3f
	.zero		1


	//   ....[79]....
        /*0578*/ 	.word	0x0000aeb0
        /*057c*/ 	.word	0x00000006
        /*0580*/ 	.word	0x00000000
        /*0584*/ 	.short	0x010a
        /*0586*/ 	.byte	0x3f
	.zero		1


	//   ....[80]....
        /*0588*/ 	.word	0x0000af00
        /*058c*/ 	.word	0x00000009
        /*0590*/ 	.word	0x00000000
        /*0594*/ 	.short	0x010a
        /*0596*/ 	.byte	0x3f
	.zero		1


	//   ....[81]....
        /*0598*/ 	.word	0x0000af50
        /*059c*/ 	.word	0x00000006
        /*05a0*/ 	.word	0x00000000
        /*05a4*/ 	.short	0x010a
        /*05a6*/ 	.byte	0x3f
	.zero		1


	//   ....[82]....
        /*05a8*/ 	.word	0x0000afa0
        /*05ac*/ 	.word	0x00000009
        /*05b0*/ 	.word	0x00000000
        /*05b4*/ 	.short	0x010a
        /*05b6*/ 	.byte	0x3f
	.zero		1


	//   ....[83]....
        /*05b8*/ 	.word	0x0000aff0
        /*05bc*/ 	.word	0x00000006
        /*05c0*/ 	.word	0x00000000
        /*05c4*/ 	.short	0x010a
        /*05c6*/ 	.byte	0x3f
	.zero		1


	//----- nvinfo : EIATTR_NUM_MBARRIERS
	.align		4
.L_35:
        /*05c8*/ 	.byte	0x03, 0x38
        /*05ca*/ 	.short	0x0026


	//----- nvinfo : EIATTR_EXIT_INSTR_OFFSETS
	.align		4
        /*05cc*/ 	.byte	0x04, 0x1c
        /*05ce*/ 	.short	(.L_37 - .L_36)


	//   ....[0]....
.L_36:
        /*05d0*/ 	.word	0x00000b40


	//   ....[1]....
        /*05d4*/ 	.word	0x00001360


	//   ....[2]....
        /*05d8*/ 	.word	0x00008a90


	//   ....[3]....
        /*05dc*/ 	.word	0x00008ff0


	//   ....[4]....
        /*05e0*/ 	.word	0x0000a8f0


	//----- nvinfo : EIATTR_MAX_THREADS
	.align		4
.L_37:
        /*05e4*/ 	.byte	0x04, 0x05
        /*05e6*/ 	.short	(.L_39 - .L_38)
.L_38:
        /*05e8*/ 	.word	0x00000180
        /*05ec*/ 	.word	0x00000001
        /*05f0*/ 	.word	0x00000001


	//----- nvinfo : EIATTR_CRS_STACK_SIZE
	.align		4
.L_39:
        /*05f4*/ 	.byte	0x04, 0x1e
        /*05f6*/ 	.short	(.L_41 - .L_40)
.L_40:
        /*05f8*/ 	.word	0x00000000


	//----- nvinfo : EIATTR_CBANK_PARAM_SIZE
	.align		4
.L_41:
        /*05fc*/ 	.byte	0x03, 0x19
        /*05fe*/ 	.short	0x0470


	//----- nvinfo : EIATTR_PARAM_CBANK
	.align		4
        /*0600*/ 	.byte	0x04, 0x0a
        /*0602*/ 	.short	(.L_43 - .L_42)
	.align		4
.L_42:
        /*0604*/ 	.word	index@(.nv.constant0._ZN7cutlass13device_kernelINS_4gemm6kernel13GemmUniversalIN4cute5tupleIJiiiiEEENS1_10collective13CollectiveMmaINS1_34MainloopSm90TmaGmmaWarpSpecializedILi18ENS5_IJNS4_1CILi2EEESB_NSA_ILi1EEEEEENS1_35KernelTmaWarpSpecializedCooperativeEEENS5_IJNSA_ILi256EEENSA_ILi128EEENSA_ILi32EEEEEEaNS5_IJlSC_lEEEaSK_NS4_8TiledMMAINS4_8MMA_AtomIJNS4_4SM904GMMA27MMA_64x128x32_S32S8S8_SS_TNEEEENS4_6LayoutINS5_IJSB_SC_SC_EEENS5_IJSC_NSA_ILi0EEEST_EEEEENS5_IJNS4_10UnderscoreESW_SW_EEEEENS4_23SM90_TMA_LOAD_MULTICASTENS4_14ComposedLayoutINS4_7SwizzleILi1ELi4ELi3EEENS4_18smem_ptr_flag_bitsILi8EEENSR_INS5_IJNSA_ILi8EEESI_EEENS5_IJSI_SC_EEEEEEEvNS4_8identityESZ_S19_vS1A_EENS_8epilogue10collective6detail29Sm90TmaWarpSpecializedAdapterINS1D_15DefaultEpilogueIaSK_SK_NS1C_6thread17LinearCombinationIaLi1EiiLNS1H_9ScaleType4KindE0ELNS_15FloatRoundStyleE2EaEENS1_15EpilogueDefaultEEEEEvvEEEEvNT_6ParamsE)
        /*0608*/ 	.short	0x0210
        /*060a*/ 	.short	0x0470


	//----- nvinfo : EIATTR_SW_WAR
	.align		4
.L_43:
        /*060c*/ 	.byte	0x04, 0x36
        /*060e*/ 	.short	(.L_45 - .L_44)
.L_44:
        /*0610*/ 	.word	0x00000008
.L_45:


//--------------------- .nv.callgraph             --------------------------
	.section	.nv.callgraph,"",@"SHT_CUDA_CALLGRAPH"
	.align	4
	.sectionentsize	8
	.align		4
        /*0000*/ 	.word	0x00000000
	.align		4
        /*0004*/ 	.word	0xffffffff
	.align		4
        /*0008*/ 	.word	index@(_ZN7cutlass13device_kernelINS_4gemm6kernel13GemmUniversalIN4cute5tupleIJiiiiEEENS1_10collective13CollectiveMmaINS1_34MainloopSm90TmaGmmaWarpSpecializedILi18ENS5_IJNS4_1CILi2EEESB_NSA_ILi1EEEEEENS1_35KernelTmaWarpSpecializedCooperativeEEENS5_IJNSA_ILi256EEENSA_ILi128EEENSA_ILi32EEEEEEaNS5_IJlSC_lEEEaSK_NS4_8TiledMMAINS4_8MMA_AtomIJNS4_4SM904GMMA27MMA_64x128x32_S32S8S8_SS_TNEEEENS4_6LayoutINS5_IJSB_SC_SC_EEENS5_IJSC_NSA_ILi0EEEST_EEEEENS5_IJNS4_10UnderscoreESW_SW_EEEEENS4_23SM90_TMA_LOAD_MULTICASTENS4_14ComposedLayoutINS4_7SwizzleILi1ELi4ELi3EEENS4_18smem_ptr_flag_bitsILi8EEENSR_INS5_IJNSA_ILi8EEESI_EEENS5_IJSI_SC_EEEEEEEvNS4_8identityESZ_S19_vS1A_EENS_8epilogue10collective6detail29Sm90TmaWarpSpecializedAdapterINS1D_15DefaultEpilogueIaSK_SK_NS1C_6thread17LinearCombinationIaLi1EiiLNS1H_9ScaleType4KindE0ELNS_15FloatRoundStyleE2EaEENS1_15EpilogueDefaultEEEEEvvEEEEvNT_6ParamsE)
	.align		4
        /*000c*/ 	.word	index@(__assertfail)
	.align		4
        /*0010*/ 	.word	0x00000000
	.align		4
        /*0014*/ 	.word	0xfffffffe
	.align		4
        /*0018*/ 	.word	0x00000000
	.align		4
        /*001c*/ 	.word	0xfffffffd
	.align		4
        /*0020*/ 	.word	0x00000000
	.align		4
        /*0024*/ 	.word	0xfffffffc


//--------------------- .nv.constant4             --------------------------
	.section	.nv.constant4,"a",@progbits
	.align	8
	.align		8
.nv.constant4:
        /*0000*/ 	.dword	__assertfail
	.align		8
        /*0008*/ 	.dword	__unnamed_1
	.align		8
        /*0010*/ 	.dword	_ZN40_INTERNAL_e116c493_4_k_cu_411d166a_247484cuda3std3__45__cpo5beginE
	.align		8
        /*0018*/ 	.dword	_ZN40_INTERNAL_e116c493_4_k_cu_411d166a_247484cuda3std3__45__cpo3endE
	.align		8
        /*0020*/ 	.dword	_ZN40_INTERNAL_e116c493_4_k_cu_411d166a_247484cuda3std3__45__cpo6cbeginE
	.align		8
        /*0028*/ 	.dword	_ZN40_INTERNAL_e116c493_4_k_cu_411d166a_247484cuda3std3__45__cpo4cendE
	.align		8
        /*0030*/ 	.dword	_ZN40_INTERNAL_e116c493_4_k_cu_411d166a_247484cuda3std3__442_GLOBAL__N__e116c493_4_k_cu_411d166a_247486ignoreE
	.align		8
        /*0038*/ 	.dword	_ZN40_INTERNAL_e116c493_4_k_cu_411d166a_247484cuda3std3__419piecewise_constructE
	.align		8
        /*0040*/ 	.dword	_ZN40_INTERNAL_e116c493_4_k_cu_411d166a_247484cuda3std3__48in_placeE
	.align		8
        /*0048*/ 	.dword	_ZN40_INTERNAL_e116c493_4_k_cu_411d166a_247484cuda3std6ranges3__45__cpo4swapE
	.align		8
        /*0050*/ 	.dword	_ZN40_INTERNAL_e116c493_4_k_cu_411d166a_247484cuda3std6ranges3__45__cpo9iter_moveE
	.align		8
        /*0058*/ 	.dword	_ZN40_INTERNAL_e116c493_4_k_cu_411d166a_247484cute7productE
	.align		8
        /*0060*/ 	.dword	_ZN40_INTERNAL_e116c493_4_k_cu_411d166a_247484cute1_E
	.align		8
        /*0068*/ 	.dword	$str$22
	.align		8
        /*0070*/ 	.dword	$str$23


//--------------------- .text._ZN7cutlass13device_kernelINS_4gemm6kernel13GemmUniversalIN4cute5tupleIJiiiiEEENS1_10collective13CollectiveMmaINS1_34MainloopSm90TmaGmmaWarpSpecializedILi18ENS5_IJNS4_1CILi2EEESB_NSA_ILi1EEEEEENS1_35KernelTmaWarpSpecializedCooperativeEEENS5_IJNSA_ILi256EEENSA_ILi128EEENSA_ILi32EEEEEEaNS5_IJlSC_lEEEaSK_NS4_8TiledMMAINS4_8MMA_AtomIJNS4_4SM904GMMA27MMA_64x128x32_S32S8S8_SS_TNEEEENS4_6LayoutINS5_IJSB_SC_SC_EEENS5_IJSC_NSA_ILi0EEEST_EEEEENS5_IJNS4_10UnderscoreESW_SW_EEEEENS4_23SM90_TMA_LOAD_MULTICASTENS4_14ComposedLayoutINS4_7SwizzleILi1ELi4ELi3EEENS4_18smem_ptr_flag_bitsILi8EEENSR_INS5_IJNSA_ILi8EEESI_EEENS5_IJSI_SC_EEEEEEEvNS4_8identityESZ_S19_vS1A_EENS_8epilogue10collective6detail29Sm90TmaWarpSpecializedAdapterINS1D_15DefaultEpilogueIaSK_SK_NS1C_6thread17LinearCombinationIaLi1EiiLNS1H_9ScaleType4KindE0ELNS_15FloatRoundStyleE2EaEENS1_15EpilogueDefaultEEEEEvvEEEEvNT_6ParamsE --------------------------
	.section	.text._ZN7cutlass13device_kernelINS_4gemm6kernel13GemmUniversalIN4cute5tupleIJiiiiEEENS1_10collective13CollectiveMmaINS1_34MainloopSm90TmaGmmaWarpSpecializedILi18ENS5_IJNS4_1CILi2EEESB_NSA_ILi1EEEEEENS1_35KernelTmaWarpSpecializedCooperativeEEENS5_IJNSA_ILi256EEENSA_ILi128EEENSA_ILi32EEEEEEaNS5_IJlSC_lEEEaSK_NS4_8TiledMMAINS4_8MMA_AtomIJNS4_4SM904GMMA27MMA_64x128x32_S32S8S8_SS_TNEEEENS4_6LayoutINS5_IJSB_SC_SC_EEENS5_IJSC_NSA_ILi0EEEST_EEEEENS5_IJNS4_10UnderscoreESW_SW_EEEEENS4_23SM90_TMA_LOAD_MULTICASTENS4_14ComposedLayoutINS4_7SwizzleILi1ELi4ELi3EEENS4_18smem_ptr_flag_bitsILi8EEENSR_INS5_IJNSA_ILi8EEESI_EEENS5_IJSI_SC_EEEEEEEvNS4_8identityESZ_S19_vS1A_EENS_8epilogue10collective6detail29Sm90TmaWarpSpecializedAdapterINS1D_15DefaultEpilogueIaSK_SK_NS1C_6thread17LinearCombinationIaLi1EiiLNS1H_9ScaleType4KindE0ELNS_15FloatRoundStyleE2EaEENS1_15EpilogueDefaultEEEEEvvEEEEvNT_6ParamsE,"ax",@progbits
	.align	128
.text._ZN7cutlass13device_kernelINS_4gemm6kernel13GemmUniversalIN4cute5tupleIJiiiiEEENS1_10collective13CollectiveMmaINS1_34MainloopSm90TmaGmmaWarpSpecializedILi18ENS5_IJNS4_1CILi2EEESB_NSA_ILi1EEEEEENS1_35KernelTmaWarpSpecializedCooperativeEEENS5_IJNSA_ILi256EEENSA_ILi128EEENSA_ILi32EEEEEEaNS5_IJlSC_lEEEaSK_NS4_8TiledMMAINS4_8MMA_AtomIJNS4_4SM904GMMA27MMA_64x128x32_S32S8S8_SS_TNEEEENS4_6LayoutINS5_IJSB_SC_SC_EEENS5_IJSC_NSA_ILi0EEEST_EEEEENS5_IJNS4_10UnderscoreESW_SW_EEEEENS4_23SM90_TMA_LOAD_MULTICASTENS4_14ComposedLayoutINS4_7SwizzleILi1ELi4ELi3EEENS4_18smem_ptr_flag_bitsILi8EEENSR_INS5_IJNSA_ILi8EEESI_EEENS5_IJSI_SC_EEEEEEEvNS4_8identityESZ_S19_vS1A_EENS_8epilogue10collective6detail29Sm90TmaWarpSpecializedAdapterINS1D_15DefaultEpilogueIaSK_SK_NS1C_6thread17LinearCombinationIaLi1EiiLNS1H_9ScaleType4KindE0ELNS_15FloatRoundStyleE2EaEENS1_15EpilogueDefaultEEEEEvvEEEEvNT_6ParamsE:
        .type           _ZN7cutlass13device_kernelINS_4gemm6kernel13GemmUniversalIN4cute5tupleIJiiiiEEENS1_10collective13CollectiveMmaINS1_34MainloopSm90TmaGmmaWarpSpecializedILi18ENS5_IJNS4_1CILi2EEESB_NSA_ILi1EEEEEENS1_35KernelTmaWarpSpecializedCooperativeEEENS5_IJNSA_ILi256EEENSA_ILi128EEENSA_ILi32EEEEEEaNS5_IJlSC_lEEEaSK_NS4_8TiledMMAINS4_8MMA_AtomIJNS4_4SM904GMMA27MMA_64x128x32_S32S8S8_SS_TNEEEENS4_6LayoutINS5_IJSB_SC_SC_EEENS5_IJSC_NSA_ILi0EEEST_EEEEENS5_IJNS4_10UnderscoreESW_SW_EEEEENS4_23SM90_TMA_LOAD_MULTICASTENS4_14ComposedLayoutINS4_7SwizzleILi1ELi4ELi3EEENS4_18smem_ptr_flag_bitsILi8EEENSR_INS5_IJNSA_ILi8EEESI_EEENS5_IJSI_SC_EEEEEEEvNS4_8identityESZ_S19_vS1A_EENS_8epilogue10collective6detail29Sm90TmaWarpSpecializedAdapterINS1D_15DefaultEpilogueIaSK_SK_NS1C_6thread17LinearCombinationIaLi1EiiLNS1H_9ScaleType4KindE0ELNS_15FloatRoundStyleE2EaEENS1_15EpilogueDefaultEEEEEvvEEEEvNT_6ParamsE,@function
        .size           _ZN7cutlass13device_kernelINS_4gemm6kernel13GemmUniversalIN4cute5tupleIJiiiiEEENS1_10collective13CollectiveMmaINS1_34MainloopSm90TmaGmmaWarpSpecializedILi18ENS5_IJNS4_1CILi2EEESB_NSA_ILi1EEEEEENS1_35KernelTmaWarpSpecializedCooperativeEEENS5_IJNSA_ILi256EEENSA_ILi128EEENSA_ILi32EEEEEEaNS5_IJlSC_lEEEaSK_NS4_8TiledMMAINS4_8MMA_AtomIJNS4_4SM904GMMA27MMA_64x128x32_S32S8S8_SS_TNEEEENS4_6LayoutINS5_IJSB_SC_SC_EEENS5_IJSC_NSA_ILi0EEEST_EEEEENS5_IJNS4_10UnderscoreESW_SW_EEEEENS4_23SM90_TMA_LOAD_MULTICASTENS4_14ComposedLayoutINS4_7SwizzleILi1ELi4ELi3EEENS4_18smem_ptr_flag_bitsILi8EEENSR_INS5_IJNSA_ILi8EEESI_EEENS5_IJSI_SC_EEEEEEEvNS4_8identityESZ_S19_vS1A_EENS_8epilogue10collective6detail29Sm90TmaWarpSpecializedAdapterINS1D_15DefaultEpilogueIaSK_SK_NS1C_6thread17LinearCombinationIaLi1EiiLNS1H_9ScaleType4KindE0ELNS_15FloatRoundStyleE2EaEENS1_15EpilogueDefaultEEEEEvvEEEEvNT_6ParamsE,(.L_x_360 - _ZN7cutlass13device_kernelINS_4gemm6kernel13GemmUniversalIN4cute5tupleIJiiiiEEENS1_10collective13CollectiveMmaINS1_34MainloopSm90TmaGmmaWarpSpecializedILi18ENS5_IJNS4_1CILi2EEESB_NSA_ILi1EEEEEENS1_35KernelTmaWarpSpecializedCooperativeEEENS5_IJNSA_ILi256EEENSA_ILi128EEENSA_ILi32EEEEEEaNS5_IJlSC_lEEEaSK_NS4_8TiledMMAINS4_8MMA_AtomIJNS4_4SM904GMMA27MMA_64x128x32_S32S8S8_SS_TNEEEENS4_6LayoutINS5_IJSB_SC_SC_EEENS5_IJSC_NSA_ILi0EEEST_EEEEENS5_IJNS4_10UnderscoreESW_SW_EEEEENS4_23SM90_TMA_LOAD_MULTICASTENS4_14ComposedLayoutINS4_7SwizzleILi1ELi4ELi3EEENS4_18smem_ptr_flag_bitsILi8EEENSR_INS5_IJNSA_ILi8EEESI_EEENS5_IJSI_SC_EEEEEEEvNS4_8identityESZ_S19_vS1A_EENS_8epilogue10collective6detail29Sm90TmaWarpSpecializedAdapterINS1D_15DefaultEpilogueIaSK_SK_NS1C_6thread17LinearCombinationIaLi1EiiLNS1H_9ScaleType4KindE0ELNS_15FloatRoundStyleE2EaEENS1_15EpilogueDefaultEEEEEvvEEEEvNT_6ParamsE)
        .other          _ZN7cutlass13device_kernelINS_4gemm6kernel13GemmUniversalIN4cute5tupleIJiiiiEEENS1_10collective13CollectiveMmaINS1_34MainloopSm90TmaGmmaWarpSpecializedILi18ENS5_IJNS4_1CILi2EEESB_NSA_ILi1EEEEEENS1_35KernelTmaWarpSpecializedCooperativeEEENS5_IJNSA_ILi256EEENSA_ILi128EEENSA_ILi32EEEEEEaNS5_IJlSC_lEEEaSK_NS4_8TiledMMAINS4_8MMA_AtomIJNS4_4SM904GMMA27MMA_64x128x32_S32S8S8_SS_TNEEEENS4_6LayoutINS5_IJSB_SC_SC_EEENS5_IJSC_NSA_ILi0EEEST_EEEEENS5_IJNS4_10UnderscoreESW_SW_EEEEENS4_23SM90_TMA_LOAD_MULTICASTENS4_14ComposedLayoutINS4_7SwizzleILi1ELi4ELi3EEENS4_18smem_ptr_flag_bitsILi8EEENSR_INS5_IJNSA_ILi8EEESI_EEENS5_IJSI_SC_EEEEEEEvNS4_8identityESZ_S19_vS1A_EENS_8epilogue10collective6detail29Sm90TmaWarpSpecializedAdapterINS1D_15DefaultEpilogueIaSK_SK_NS1C_6thread17LinearCombinationIaLi1EiiLNS1H_9ScaleType4KindE0ELNS_15FloatRoundStyleE2EaEENS1_15EpilogueDefaultEEEEEvvEEEEvNT_6ParamsE,@"STO_CUDA_ENTRY STV_DEFAULT"
_ZN7cutlass13device_kernelINS_4gemm6kernel13GemmUniversalIN4cute5tupleIJiiiiEEENS1_10collective13CollectiveMmaINS1_34MainloopSm90TmaGmmaWarpSpecializedILi18ENS5_IJNS4_1CILi2EEESB_NSA_ILi1EEEEEENS1_35KernelTmaWarpSpecializedCooperativeEEENS5_IJNSA_ILi256EEENSA_ILi128EEENSA_ILi32EEEEEEaNS5_IJlSC_lEEEaSK_NS4_8TiledMMAINS4_8MMA_AtomIJNS4_4SM904GMMA27MMA_64x128x32_S32S8S8_SS_TNEEEENS4_6LayoutINS5_IJSB_SC_SC_EEENS5_IJSC_NSA_ILi0EEEST_EEEEENS5_IJNS4_10UnderscoreESW_SW_EEEEENS4_23SM90_TMA_LOAD_MULTICASTENS4_14ComposedLayoutINS4_7SwizzleILi1ELi4ELi3EEENS4_18smem_ptr_flag_bitsILi8EEENSR_INS5_IJNSA_ILi8EEESI_EEENS5_IJSI_SC_EEEEEEEvNS4_8identityESZ_S19_vS1A_EENS_8epilogue10collective6detail29Sm90TmaWarpSpecializedAdapterINS1D_15DefaultEpilogueIaSK_SK_NS1C_6thread17LinearCombinationIaLi1EiiLNS1H_9ScaleType4KindE0ELNS_15FloatRoundStyleE2EaEENS1_15EpilogueDefaultEEEEEvvEEEEvNT_6ParamsE:
[----:B------:R-:W0:Y:S01]  /*0000*/  LDC R1, c[0x0][0x28] ;  /* 0x00000a00ff017b82 */ /* 0x000e220000000800 */
[----:B------:R-:W1:Y:S01]  /*0010*/  S2R R18, SR_TID.X ;  /* 0x0000000000127919 */ /* 0x000e620000002100 */
[----:B------:R-:W-:Y:S01]  /*0020*/  ELECT P0, URZ, PT ;  /* 0x00000000003f782f */ /* 0x000fe20003800000 */
[----:B------:R-:W-:Y:S01]  /*0030*/  BSSY B0, `(.L_x_0) ;  /* 0x000000f000007945 */ /* 0x000fe20003800000 */
[--C-:B-1----:R-:W-:Y:S02]  /*0040*/  SHF.R.U32.HI R0, RZ, 0x5, R18.reuse ;  /* 0x00000005ff007819 */ /* 0x102fe40000011612 */
[----:B------:R-:W-:-:S03]  /*0050*/  SHF.R.U32.HI R3, RZ, 0x7, R18 ;  /* 0x00000007ff037819 */ /* 0x000fc60000011612 */
[----:B------:R-:W1:Y:S04]  /*0060*/  SHFL.IDX PT, R2, R0, RZ, 0x1f ;  /* 0x00001fff00027589 */ /* 0x000e6800000e0000 */
[----:B------:R2:W3:Y:S01]  /*0070*/  SHFL.IDX PT, R5, R3, RZ, 0x1f ;  /* 0x00001fff03057589 */ /* 0x0004e200000e0000 */
[----:B-1----:R-:W-:-:S13]  /*0080*/  ISETP.NE.OR P0, PT, R2, RZ, !P0 ;  /* 0x000000ff0200720c */ /* 0x002fda0004705670 */
[----:B0-23--:R-:W-:Y:S05]  /*0090*/  @P0 BRA `(.L_x_1) ;  /* 0x0000000000200947 */ /* 0x00dfea0003800000 */
[----:B------:R-:W-:Y:S02]  /*00a0*/  ULDC.64 UR4, c[0x0][0x198] ;  /* 0x0000660000047ab9 */ /* 0x000fe40000000a00 */
[----:B------:R-:W-:Y:S02]  /*00b0*/  UIADD3 UR6, UP0, UR4, 0xf0, URZ ;  /* 0x000000f004067890 */ /* 0x000fe4000ff1e03f */
[----:B------:R-:W-:Y:S02]  /*00c0*/  UIADD3 UR4, UP1, UR4, 0x1f0, URZ ;  /* 0x000001f004047890 */ /* 0x000fe4000ff3e03f */
[----:B------:R-:W-:Y:S02]  /*00d0*/  UIADD3.X UR7, URZ, UR5, URZ, UP0, !UPT ;  /* 0x000000053f077290 */ /* 0x000fe400087fe43f */
[----:B------:R-:W-:-:S07]  /*00e0*/  UIADD3.X UR5, URZ, UR5, URZ, UP1, !UPT ;  /* 0x000000053f057290 */ /* 0x000fce0008ffe43f */
[----:B------:R0:W-:Y:S02]  /*00f0*/  UTMACCTL.PF [UR6] ;  /* 0x00000000060079b9 */ /* 0x0001e40008040000 */
[----:B------:R0:W-:Y:S02]  /*0100*/  UTMACCTL.PF [UR4] ;  /* 0x00000000040079b9 */ /* 0x0001e40008040000 */
[----:B0-----:R-:W-:Y:S01]  /*0110*/  NOP ;  /* 0x0000000000007918 */ /* 0x001fe20000000000 */
.L_x_1:
[----:B------:R-:W-:Y:S05]  /*0120*/  BSYNC B0 ;  /* 0x0000000000007941 */ /* 0x000fea0003800000 */
.L_x_0:
[----:B------:R-:W0:Y:S02]  /*0130*/  SHFL.IDX PT, R3, R0, RZ, 0x1f ;  /* 0x00001fff00037589 */ /* 0x000e2400000e0000 */
[----:B0-----:R-:W-:-:S13]  /*0140*/  ISETP.NE.AND P0, PT, R3, RZ, PT ;  /* 0x000000ff0300720c */ /* 0x001fda0003f05270 */
[----:B------:R-:W-:Y:S05]  /*0150*/  @P0 BRA `(.L_x_2) ;  /* 0x0000000000d40947 */ /* 0x000fea0003800000 */
[----:B------:R-:W-:Y:S01]  /*0160*/  ELECT P0, URZ, PT ;  /* 0x00000000003f782f */ /* 0x000fe20003800000 */
[----:B------:R-:W-:-:S12]  /*0170*/  BSSY B0, `(.L_x_2) ;  /* 0x0000033000007945 */ /* 0x000fd80003800000 */
[----:B------:R-:W-:Y:S05]  /*0180*/  @!P0 BRA `(.L_x_3) ;  /* 0x0000000000c48947 */ /* 0x000fea0003800000 */
[----:B------:R-:W0:Y:S01]  /*0190*/  S2UR UR8, SR_CgaCtaId ;  /* 0x00000000000879c3 */ /* 0x000e220000008800 */
[----:B------:R-:W-:Y:S01]  /*01a0*/  UMOV UR4, 0x400 ;  /* 0x0000040000047882 */ /* 0x000fe20000000000 */
[----:B------:R-:W-:Y:S01]  /*01b0*/  UMOV UR5, 0x1 ;  /* 0x0000000100057882 */ /* 0x000fe20000000000 */
[----:B------:R-:W-:Y:S02]  /*01c0*/  UMOV UR6, 0x6 ;  /* 0x0000000600067882 */ /* 0x000fe40000000000 */
[----:B------:R-:W-:-:S04]  /*01d0*/  UIADD3 UR6, -UR6, 0x100000, URZ ;  /* 0x0010000006067890 */ /* 0x000fc8000fffe13f */
[----:B------:R-:W-:Y:S02]  /*01e0*/  USHF.L.U32 UR7, UR6, 0xb, URZ ;  /* 0x0000000b06077899 */ /* 0x000fe4000800063f */
[----:B------:R-:W-:Y:S02]  /*01f0*/  USHF.L.U32 UR6, UR6, 0x1, URZ ;  /* 0x0000000106067899 */ /* 0x000fe4000800063f */
[----:B0-----:R-:W-:Y:S02]  /*0200*/  ULEA UR8, UR8, UR4, 0x18 ;  /* 0x0000000408087291 */ /* 0x001fe4000f8ec03f */
[----:B------:R-:W-:-:S04]  /*0210*/  UIADD3 UR4, -UR5, 0x100000, URZ ;  /* 0x0010000005047890 */ /* 0x000fc8000fffe13f */
[----:B------:R-:W-:Y:S02]  /*0220*/  USHF.L.U32 UR5, UR4, 0xb, URZ ;  /* 0x0000000b04057899 */ /* 0x000fe4000800063f */
[----:B------:R-:W-:Y:S01]  /*0230*/  USHF.L.U32 UR4, UR4, 0x1, URZ ;  /* 0x0000000104047899 */ /* 0x000fe2000800063f */
[----:B------:R-:W0:Y:S11]  /*0240*/  FENCE.VIEW.ASYNC.S ;  /* 0x00000000000073c6 */ /* 0x000e360000000000 */
[----:B0-----:R0:W1:Y:S01]  /*0250*/  SYNCS.EXCH.64 URZ, [UR8], UR4 ;  /* 0x00000004083f75b2 */ /* 0x0010620008000100 */
[----:B------:R0:W2:Y:S01]  /*0260*/  SYNCS.EXCH.64 URZ, [UR8+0x90], UR6 ;  /* 0x00009006083f75b2 */ /* 0x0000a20008000100 */
[----:B------:R0:W3:Y:S01]  /*0270*/  SYNCS.EXCH.64 URZ, [UR8+0x8], UR4 ;  /* 0x00000804083f75b2 */ /* 0x0000e20008000100 */
[----:B------:R0:W4:Y:S01]  /*0280*/  SYNCS.EXCH.64 URZ, [UR8+0x98], UR6 ;  /* 0x00009806083f75b2 */ /* 0x0001220008000100 */
[----:B------:R0:W0:Y:S01]  /*0290*/  SYNCS.EXCH.64 URZ, [UR8+0x10], UR4 ;  /* 0x00001004083f75b2 */ /* 0x0000220008000100 */
        /* <DEDUP_REMOVED lines=31> */
[----:B-1234-:R-:W-:Y:S01]  /*0490*/  NOP ;  /* 0x0000000000007918 */ /* 0x01efe20000000000 */
.L_x_3:
[----:B0-----:R-:W-:Y:S05]  /*04a0*/  BSYNC B0 ;  /* 0x0000000000007941 */ /* 0x001fea0003800000 */
.L_x_2:
[----:B------:R-:W-:Y:S01]  /*04b0*/  SHF.R.S32.HI R7, RZ, 0x1f, R18 ;  /* 0x0000001fff077819 */ /* 0x000fe20000011412 */
[----:B------:R-:W0:Y:S01]  /*04c0*/  SHFL.IDX PT, R0, R0, RZ, 0x1f ;  /* 0x00001fff00007589 */ /* 0x000e2200000e0000 */
[----:B------:R-:W1:Y:S01]  /*04d0*/  S2UR UR8, SR_CTAID.X ;  /* 0x00000000000879c3 */ /* 0x000e620000002500 */
[----:B------:R-:W-:Y:S02]  /*04e0*/  ELECT P0, URZ, PT ;  /* 0x00000000003f782f */ /* 0x000fe40003800000 */
[----:B------:R-:W-:Y:S01]  /*04f0*/  LEA.HI R7, R7, R18, RZ, 0x7 ;  /* 0x0000001207077211 */ /* 0x000fe200078f38ff */
[----:B------:R-:W2:Y:S01]  /*0500*/  S2R R4, SR_CTAID.Y ;  /* 0x0000000000047919 */ /* 0x000ea20000002600 */
[----:B------:R-:W-:Y:S01]  /*0510*/  SHF.R.S32.HI R8, RZ, 0x1f, R3 ;  /* 0x0000001fff087819 */ /* 0x000fe20000011403 */
[----:B------:R-:W-:Y:S01]  /*0520*/  ULDC UR4, c[0x0][0x150] ;  /* 0x0000540000047ab9 */ /* 0x000fe20000000800 */
[----:B------:R-:W-:Y:S01]  /*0530*/  LOP3.LUT R7, R7, 0xffffff80, RZ, 0xc0, !PT ;  /* 0xffffff8007077812 */ /* 0x000fe200078ec0ff */
[----:B------:R-:W-:Y:S01]  /*0540*/  NOP ;  /* 0x0000000000007918 */ /* 0x000fe20000000000 */
[----:B------:R-:W-:Y:S01]  /*0550*/  LEA.HI R8, R8, R3, RZ, 0x2 ;  /* 0x0000000308087211 */ /* 0x000fe200078f10ff */
[----:B------:R-:W3:Y:S01]  /*0560*/  LDC R10, c[0x0][0x144] ;  /* 0x00005100ff0a7b82 */ /* 0x000ee20000000800 */
[----:B------:R-:W-:Y:S01]  /*0570*/  NOP ;  /* 0x0000000000007918 */ /* 0x000fe20000000000 */
[----:B------:R-:W-:Y:S01]  /*0580*/  IMAD.IADD R6, R18, 0x1, -R7 ;  /* 0x0000000112067824 */ /* 0x000fe200078e0a07 */
[----:B------:R-:W-:Y:S01]  /*0590*/  LOP3.LUT R8, R8, 0x3ffffffc, RZ, 0xc0, !PT ;  /* 0x3ffffffc08087812 */ /* 0x000fe200078ec0ff */
[----:B------:R-:W-:Y:S01]  /*05a0*/  IMAD.MOV.U32 R23, RZ, RZ, 0x1 ;  /* 0x00000001ff177424 */ /* 0x000fe200078e00ff */
[----:B------:R-:W-:-:S02]  /*05b0*/  ISETP.NE.AND P3, PT, R5, RZ, PT ;  /* 0x000000ff0500720c */ /* 0x000fc40003f65270 */
[----:B------:R-:W-:Y:S01]  /*05c0*/  SHF.R.S32.HI R7, RZ, 0x1f, R6 ;  /* 0x0000001fff077819 */ /* 0x000fe20000011406 */
[----:B------:R-:W-:Y:S01]  /*05d0*/  IMAD.IADD R8, R3, 0x1, -R8 ;  /* 0x0000000103087824 */ /* 0x000fe200078e0a08 */
[----:B------:R-:W4:Y:S02]  /*05e0*/  LDC R13, c[0x0][0x140] ;  /* 0x00005000ff0d7b82 */ /* 0x000f240000000800 */
[----:B------:R-:W-:Y:S02]  /*05f0*/  LEA.HI R7, R7, R6, RZ, 0x3 ;  /* 0x0000000607077211 */ /* 0x000fe400078f18ff */
[----:B0-----:R-:W-:Y:S02]  /*0600*/  ISETP.NE.OR P0, PT, R0, RZ, !P0 ;  /* 0x000000ff0000720c */ /* 0x001fe40004705670 */
[--C-:B------:R-:W-:Y:S02]  /*0610*/  SHF.R.S32.HI R0, RZ, 0x3, R7.reuse ;  /* 0x00000003ff007819 */ /* 0x100fe40000011407 */
[----:B------:R-:W-:-:S02]  /*0620*/  SHF.R.S32.HI R7, RZ, 0x1f, R7 ;  /* 0x0000001fff077819 */ /* 0x000fc40000011407 */
[----:B-1----:R-:W-:Y:S02]  /*0630*/  I2FP.F32.U32 R9, UR8 ;  /* 0x0000000800097c45 */ /* 0x002fe40008201000 */
[----:B------:R-:W-:-:S03]  /*0640*/  LEA.HI R7, R7, R0, RZ, 0x2 ;  /* 0x0000000007077211 */ /* 0x000fc600078f10ff */
[----:B------:R-:W-:Y:S01]  /*0650*/  FMUL R9, R9, UR4 ;  /* 0x0000000409097c20 */ /* 0x000fe20008400000 */
[----:B------:R-:W-:Y:S01]  /*0660*/  LOP3.LUT R7, R7, 0xfffffffc, RZ, 0xc0, !PT ;  /* 0xfffffffc07077812 */ /* 0x000fe200078ec0ff */
[----:B------:R-:W-:Y:S01]  /*0670*/  VOTEU.ALL UP0, P0 ;  /* 0x00000000003f7886 */ /* 0x000fe20000000000 */
[----:B--2---:R-:W-:Y:S01]  /*0680*/  I2FP.F32.U32 R3, R4 ;  /* 0x0000000400037245 */ /* 0x004fe20000201000 */
[----:B------:R-:W-:Y:S01]  /*0690*/  ULDC UR4, c[0x0][0x154] ;  /* 0x0000550000047ab9 */ /* 0x000fe20000000800 */
[----:B------:R-:W-:Y:S01]  /*06a0*/  VOTEU.ALL UP1, P0 ;  /* 0x00000000003f7886 */ /* 0x000fe20000020000 */
[----:B------:R-:W0:Y:S01]  /*06b0*/  F2I.U32.TRUNC.NTZ R9, R9 ;  /* 0x0000000900097305 */ /* 0x000e22000020f000 */
[----:B------:R-:W-:Y:S01]  /*06c0*/  IMAD.IADD R7, R0, 0x1, -R7 ;  /* 0x0000000100077824 */ /* 0x000fe200078e0a07 */
[----:B------:R-:W1:Y:S01]  /*06d0*/  @!UP0 S2UR UR7, SR_CgaCtaId ;  /* 0x00000000000789c3 */ /* 0x000e620000008800 */
[----:B------:R-:W-:Y:S01]  /*06e0*/  FMUL R12, R3, UR4 ;  /* 0x00000004030c7c20 */ /* 0x000fe20008400000 */
[----:B------:R-:W-:Y:S01]  /*06f0*/  UMOV UR4, 0x20 ;  /* 0x0000002000047882 */ /* 0x000fe20000000000 */
[----:B------:R-:W-:Y:S01]  /*0700*/  IMAD R8, R8, 0x4, R7 ;  /* 0x0000000408087824 */ /* 0x000fe200078e0207 */
[----:B------:R-:W-:Y:S01]  /*0710*/  @!UP0 UMOV UR6, 0x400 ;  /* 0x0000040000068882 */ /* 0x000fe20000000000 */
[----:B------:R-:W-:-:S04]  /*0720*/  @!UP0 UIADD3 UR4, -UR4, 0x100000, URZ ;  /* 0x0010000004048890 */ /* 0x000fc8000fffe13f */
[----:B------:R-:W-:Y:S02]  /*0730*/  @!UP0 USHF.L.U32 UR5, UR4, 0xb, URZ ;  /* 0x0000000b04058899 */ /* 0x000fe4000800063f */
[----:B------:R-:W-:Y:S01]  /*0740*/  @!UP0 USHF.L.U32 UR4, UR4, 0x1, URZ ;  /* 0x0000000104048899 */ /* 0x000fe2000800063f */
[----:B----4-:R-:W-:Y:S01]  /*0750*/  ISETP.EQ.U32.AND P2, PT, R13, 0x1, PT ;  /* 0x000000010d00780c */ /* 0x010fe20003f42070 */
[----:B------:R-:W2:Y:S01]  /*0760*/  F2I.U32.TRUNC.NTZ R12, R12 ;  /* 0x0000000c000c7305 */ /* 0x000ea2000020f000 */
[----:B------:R-:W-:Y:S01]  /*0770*/  LEA.HI R0, R8, R8, RZ, 0x1 ;  /* 0x0000000808007211 */ /* 0x000fe200078f08ff */
[----:B------:R-:W4:Y:S03]  /*0780*/  LDC R7, c[0x0][0x148] ;  /* 0x00005200ff077b82 */ /* 0x000f260000000800 */
[----:B------:R-:W-:Y:S01]  /*0790*/  LOP3.LUT R11, R0, 0xfffffffe, RZ, 0xc0, !PT ;  /* 0xfffffffe000b7812 */ /* 0x000fe200078ec0ff */
[----:B0-----:R-:W-:Y:S01]  /*07a0*/  IMAD.MOV R15, RZ, RZ, -R9 ;  /* 0x000000ffff0f7224 */ /* 0x001fe200078e0a09 */
[----:B------:R-:W-:-:S03]  /*07b0*/  SHF.R.S32.HI R9, RZ, 0x1f, R2 ;  /* 0x0000001fff097819 */ /* 0x000fc60000011402 */
[----:B---3--:R-:W-:Y:S01]  /*07c0*/  IMAD R3, R10, R15, UR8 ;  /* 0x000000080a037e24 */ /* 0x008fe2000f8e020f */
[----:B------:R-:W-:Y:S01]  /*07d0*/  LEA.HI R9, R9, R2, RZ, 0x2 ;  /* 0x0000000209097211 */ /* 0x000fe200078f10ff */
[C---:B------:R-:W-:Y:S02]  /*07e0*/  IMAD.IADD R0, R8.reuse, 0x1, -R11 ;  /* 0x0000000108007824 */ /* 0x040fe400078e0a0b */
[----:B------:R-:W-:Y:S01]  /*07f0*/  IMAD.SHL.U32 R11, R8, 0x4, RZ ;  /* 0x00000004080b7824 */ /* 0x000fe200078e00ff */
[----:B------:R-:W-:Y:S01]  /*0800*/  LOP3.LUT R9, R9, 0xfffffffc, RZ, 0xc0, !PT ;  /* 0xfffffffc09097812 */ /* 0x000fe200078ec0ff */
[----:B--2---:R-:W-:Y:S01]  /*0810*/  IMAD.MOV R21, RZ, RZ, -R12 ;  /* 0x000000ffff157224 */ /* 0x004fe200078e0a0c */
[----:B------:R-:W-:Y:S01]  /*0820*/  ISETP.NE.AND P4, PT, R0, R3, PT ;  /* 0x000000030000720c */ /* 0x000fe20003f85270 */
[----:B-1----:R-:W-:Y:S01]  /*0830*/  @!UP0 ULEA UR6, UR7, UR6, 0x18 ;  /* 0x0000000607068291 */ /* 0x002fe2000f8ec03f */
[----:B------:R-:W-:Y:S01]  /*0840*/  LOP3.LUT R152, R8, 0xc, R11, 0x78, !PT ;  /* 0x0000000c08987812 */ /* 0x000fe200078e780b */
[----:B------:R-:W-:Y:S01]  /*0850*/  IMAD.IADD R0, R2, 0x1, -R9 ;  /* 0x0000000102007824 */ /* 0x000fe200078e0a09 */
[----:B------:R-:W-:Y:S01]  /*0860*/  VOTEU.ALL UP0, P0 ;  /* 0x00000000003f7886 */ /* 0x000fe20000000000 */
[----:B------:R-:W-:Y:S01]  /*0870*/  LOP3.LUT P0, RZ, R6, 0x7, RZ, 0xc0, !PT ;  /* 0x0000000706ff7812 */ /* 0x000fe2000780c0ff */
[----:B------:R-:W-:-:S02]  /*0880*/  VIADD R6, R5, 0xffffffff ;  /* 0xffffffff05067836 */ /* 0x000fc40000000000 */
[----:B------:R-:W-:Y:S01]  /*0890*/  ISETP.NE.AND P1, PT, R0, 0x3, PT ;  /* 0x000000030000780c */ /* 0x000fe20003f25270 */
[----:B----4-:R-:W-:Y:S01]  /*08a0*/  IMAD R9, R7, R21, R4 ;  /* 0x0000001507097224 */ /* 0x010fe200078e0204 */
[----:B------:R-:W-:Y:S02]  /*08b0*/  ISETP.LT.U32.AND P0, PT, R152, 0x4, !P0 ;  /* 0x000000049800780c */ /* 0x000fe40004701070 */
[----:B------:R-:W-:Y:S01]  /*08c0*/  ISETP.EQ.OR P1, PT, R0, RZ, !P1 ;  /* 0x000000ff0000720c */ /* 0x000fe20004f22670 */
[----:B------:R-:W0:Y:S02]  /*08d0*/  FENCE.VIEW.ASYNC.S ;  /* 0x00000000000073c6 */ /* 0x000e240000000000 */
[----:B0-----:R0:W1:Y:S01]  /*08e0*/  @!UP0 SYNCS.EXCH.64 URZ, [UR6+0x130], UR4 ;  /* 0x00013004063f85b2 */ /* 0x0010620008000100 */
[----:B------:R-:W-:Y:S02]  /*08f0*/  @P4 LEA.HI R2, R152, R152, RZ, 0x1 ;  /* 0x0000009898024211 */ /* 0x000fe400078f08ff */
[----:B------:R-:W-:-:S02]  /*0900*/  ISETP.EQ.AND P1, PT, R5, RZ, P1 ;  /* 0x000000ff0500720c */ /* 0x000fc40000f22270 */
[----:B------:R-:W-:Y:S02]  /*0910*/  @P4 SHF.R.S32.HI R2, RZ, 0x1, R2 ;  /* 0x00000001ff024819 */ /* 0x000fe40000011402 */
[----:B------:R-:W-:Y:S02]  /*0920*/  ISETP.GE.U32.AND P6, PT, R6, 0x2, PT ;  /* 0x000000020600780c */ /* 0x000fe40003fc6070 */
[----:B------:R-:W-:Y:S02]  /*0930*/  @P4 ISETP.NE.AND P5, PT, R2, R9, PT ;  /* 0x000000090200420c */ /* 0x000fe40003fa5270 */
[----:B------:R-:W-:Y:S02]  /*0940*/  SEL R2, RZ, 0x1, !P0 ;  /* 0x00000001ff027807 */ /* 0x000fe40004000000 */
[----:B------:R-:W-:Y:S02]  /*0950*/  @P4 SEL R23, RZ, 0x1, P5 ;  /* 0x00000001ff174807 */ /* 0x000fe40002800000 */
[----:B------:R-:W-:Y:S01]  /*0960*/  SEL R19, RZ, 0x1, !P1 ;  /* 0x00000001ff137807 */ /* 0x000fe20004800000 */
[----:B------:R0:W2:Y:S01]  /*0970*/  @!UP1 SYNCS.EXCH.64 URZ, [UR6+0x138], UR4 ;  /* 0x00013804063f95b2 */ /* 0x0000a20008000100 */
[----:B------:R-:W-:Y:S01]  /*0980*/  LOP3.LUT R23, R23, R2, RZ, 0xc0, !PT ;  /* 0x0000000217177212 */ /* 0x000fe200078ec0ff */
[----:B------:R-:W-:Y:S01]  /*0990*/  NOP ;  /* 0x0000000000007918 */ /* 0x000fe20000000000 */
[----:B------:R-:W-:Y:S01]  /*09a0*/  SEL R19, R19, 0x2, P6 ;  /* 0x0000000213137807 */ /* 0x000fe20003000000 */
[----:B------:R-:W-:Y:S06]  /*09b0*/  @!P2 BRA `(.L_x_4) ;  /* 0x000000000008a947 */ /* 0x000fec0003800000 */
[----:B-12---:R-:W-:Y:S01]  /*09c0*/  UCGABAR_ARV ;  /* 0x00000000000079c7 */ /* 0x006fe20008000000 */
[----:B------:R-:W-:Y:S05]  /*09d0*/  BRA `(.L_x_5) ;  /* 0x0000000000047947 */ /* 0x000fea0003800000 */
.L_x_4:
[----:B-12---:R-:W-:Y:S01]  /*09e0*/  NOP ;  /* 0x0000000000007918 */ /* 0x006fe20000000000 */
.L_x_5:
[----:B------:R-:W1:Y:S01]  /*09f0*/  LDC R2, c[0x0][0x65c] ;  /* 0x00019700ff027b82 */ /* 0x000e620000000800 */
[----:B------:R-:W-:Y:S02]  /*0a00*/  IMAD.U32 R8, RZ, RZ, UR8 ;  /* 0x00000008ff087e24 */ /* 0x000fe4000f8e00ff */
[----:B------:R-:W-:Y:S01]  /*0a10*/  IMAD.MOV.U32 R9, RZ, RZ, RZ ;  /* 0x000000ffff097224 */ /* 0x000fe200078e00ff */
[----:B-1----:R-:W-:-:S04]  /*0a20*/  ISETP.NE.AND P1, PT, R2, 0x1, PT ;  /* 0x000000010200780c */ /* 0x002fc80003f25270 */
[----:B------:R-:W-:-:S09]  /*0a30*/  P2R R5, PR, RZ, 0x2 ;  /* 0x00000002ff057803 */ /* 0x000fd20000000000 */
[----:B------:R-:W1:Y:S01]  /*0a40*/  @P1 LDC R17, c[0x0][0x10] ;  /* 0x00000400ff111b82 */ /* 0x000e620000000800 */
[----:B------:R-:W-:Y:S02]  /*0a50*/  @P1 IMAD.MOV.U32 R5, RZ, RZ, RZ ;  /* 0x000000ffff051224 */ /* 0x000fe400078e00ff */
[----:B------:R-:W-:-:S05]  /*0a60*/  @P1 IMAD.MOV.U32 R13, RZ, RZ, RZ ;  /* 0x000000ffff0d1224 */ /* 0x000fca00078e00ff */
[----:B------:R-:W2:Y:S01]  /*0a70*/  @!P1 LDC R11, c[0x0][0xc] ;  /* 0x00000300ff0b9b82 */ /* 0x000ea20000000800 */
[----:B-1----:R-:W-:-:S04]  /*0a80*/  @P1 IMAD.WIDE.U32 R16, R17, UR8, R4 ;  /* 0x0000000811101c25 */ /* 0x002fc8000f8e0004 */
[----:B------:R-:W-:Y:S02]  /*0a90*/  @P1 IMAD.IADD R17, R17, 0x1, R13 ;  /* 0x0000000111111824 */ /* 0x000fe400078e020d */
[----:B--2---:R-:W-:-:S04]  /*0aa0*/  @!P1 IMAD.WIDE.U32 R8, R4, R11, R8 ;  /* 0x0000000b04089225 */ /* 0x004fc800078e0008 */
[----:B------:R-:W-:Y:S02]  /*0ab0*/  @!P1 IMAD.MOV.U32 R16, RZ, RZ, R8 ;  /* 0x000000ffff109224 */ /* 0x000fe400078e0008 */
[----:B------:R-:W-:Y:S01]  /*0ac0*/  @!P1 IMAD.MOV.U32 R17, RZ, RZ, R9 ;  /* 0x000000ffff119224 */ /* 0x000fe200078e0009 */
[----:B------:R-:W-:Y:S06]  /*0ad0*/  @!P2 BRA `(.L_x_6) ;  /* 0x00000000000ca947 */ /* 0x000fec0003800000 */
[----:B------:R-:W-:Y:S01]  /*0ae0*/  UCGABAR_WAIT ;  /* 0x0000000000007dc7 */ /* 0x000fe20008000000 */
[----:B------:R-:W-:Y:S01]  /*0af0*/  CCTL.IVALL ;  /* 0x00000000ff00798f */ /* 0x000fe20002000000 */
[----:B------:R-:W-:Y:S05]  /*0b00*/  BRA `(.L_x_7) ;  /* 0x0000000000047947 */ /* 0x000fea0003800000 */
.L_x_6:
[----:B------:R-:W-:Y:S06]  /*0b10*/  BAR.SYNC.DEFER_BLOCKING 0x0 ;  /* 0x0000000000007b1d */ /* 0x000fec0000010000 */
.L_x_7:
[----:B------:R-:W-:Y:S05]  /*0b20*/  @!P3 BRA `(.L_x_8) ;  /* 0x0000007c00dcb947 */ /* 0x000fea0003800000 */
[----:B------:R-:W-:-:S13]  /*0b30*/  ISETP.GT.U32.AND P0, PT, R6, 0x1, PT ;  /* 0x000000010600780c */ /* 0x000fda0003f04070 */
[----:B0-----:R-:W-:Y:S05]  /*0b40*/  @P0 EXIT ;  /* 0x000000000000094d */ /* 0x001fea0003800000 */
[----:B------:R-:W-:Y:S01]  /*0b50*/  ULDC.64 UR4, c[0x0][0x650] ;  /* 0x0001940000047ab9 */ /* 0x000fe20000000a00 */
[----:B------:R-:W-:Y:S01]  /*0b60*/  PRMT R0, RZ, 0x7610, R0 ;  /* 0x00007610ff007816 */ /* 0x000fe20000000000 */
[----:B------:R-:W-:Y:S01]  /*0b70*/  IMAD.MOV.U32 R154, RZ, RZ, -0x1 ;  /* 0xffffffffff9a7424 */ /* 0x000fe200078e00ff */
[----:B------:R-:W-:Y:S01]  /*0b80*/  ISETP.GE.U32.AND P0, PT, R16, UR4, PT ;  /* 0x0000000410007c0c */ /* 0x000fe2000bf06070 */
[----:B------:R-:W-:Y:S02]  /*0b90*/  IMAD.MOV.U32 R153, RZ, RZ, -0x1 ;  /* 0xffffffffff997424 */ /* 0x000fe400078e00ff */
[----:B------:R-:W-:Y:S01]  /*0ba0*/  IMAD.MOV.U32 R22, RZ, RZ, -0x1 ;  /* 0xffffffffff167424 */ /* 0x000fe200078e00ff */
[----:B------:R-:W-:-:S13]  /*0bb0*/  ISETP.GE.U32.AND.EX P0, PT, R17, UR5, PT, P0 ;  /* 0x0000000511007c0c */ /* 0x000fda000bf06100 */
[----:B------:R-:W-:Y:S05]  /*0bc0*/  @P0 BRA `(.L_x_9) ;  /* 0x00000004002c0947 */ /* 0x000fea0003800000 */
[----:B------:R-:W0:Y:S01]  /*0bd0*/  LDC.64 R24, c[0x0][0x628] ;  /* 0x00018a00ff187b82 */ /* 0x000e220000000a00 */
[----:B------:R-:W-:Y:S02]  /*0be0*/  IMAD.MOV.U32 R8, RZ, RZ, R16 ;  /* 0x000000ffff087224 */ /* 0x000fe400078e0010 */
[----:B------:R-:W-:-:S05]  /*0bf0*/  IMAD.MOV.U32 R9, RZ, RZ, R17 ;  /* 0x000000ffff097224 */ /* 0x000fca00078e0011 */
[----:B------:R-:W1:Y:S08]  /*0c00*/  LDC R0, c[0x0][0x630] ;  /* 0x00018c00ff007b82 */ /* 0x000e700000000800 */
[----:B------:R-:W2:Y:S01]  /*0c10*/  LDC.64 R26, c[0x0][0x620] ;  /* 0x00018800ff1a7b82 */ /* 0x000ea20000000a00 */
[----:B0-----:R-:W-:-:S04]  /*0c20*/  ISETP.NE.U32.AND P0, PT, R24, RZ, PT ;  /* 0x000000ff1800720c */ /* 0x001fc80003f05070 */
[----:B------:R-:W-:-:S13]  /*0c30*/  ISETP.NE.AND.EX P0, PT, R25, RZ, PT, P0 ;  /* 0x000000ff1900720c */ /* 0x000fda0003f05300 */
[----:B-12---:R-:W-:Y:S05]  /*0c40*/  @!P0 BRA `(.L_x_10) ;  /* 0x0000000000288947 */ /* 0x006fea0003800000 */
[----:B------:R-:W0:Y:S02]  /*0c50*/  LDC R13, c[0x0][0x634] ;  /* 0x00018d00ff0d7b82 */ /* 0x000e240000000800 */
[----:B0-----:R-:W-:-:S05]  /*0c60*/  IADD3 R13, P0, R16, R13, RZ ;  /* 0x0000000d100d7210 */ /* 0x001fca0007f1e0ff */
[----:B------:R-:W-:-:S04]  /*0c70*/  IMAD.X R15, RZ, RZ, R17, P0 ;  /* 0x000000ffff0f7224 */ /* 0x000fc800000e0611 */
[----:B------:R-:W-:-:S04]  /*0c80*/  IMAD.WIDE.U32 R8, R15, R24, RZ ;  /* 0x000000180f087225 */ /* 0x000fc800078e00ff */
[----:B------:R-:W-:-:S04]  /*0c90*/  IMAD.WIDE.U32 R10, P0, R13, R25, R8 ;  /* 0x000000190d0a7225 */ /* 0x000fc80007800008 */
[----:B------:R-:W-:-:S04]  /*0ca0*/  IMAD.WIDE.U32 R8, R13, R24, RZ ;  /* 0x000000180d087225 */ /* 0x000fc800078e00ff */
[----:B------:R-:W-:Y:S01]  /*0cb0*/  IMAD.X R13, RZ, RZ, RZ, P0 ;  /* 0x000000ffff0d7224 */ /* 0x000fe200000e06ff */
[----:B------:R-:W-:Y:S01]  /*0cc0*/  IADD3 RZ, P0, R9, R10, RZ ;  /* 0x0000000a09ff7210 */ /* 0x000fe20007f1e0ff */
[----:B------:R-:W-:-:S04]  /*0cd0*/  IMAD.MOV.U32 R12, RZ, RZ, R11 ;  /* 0x000000ffff0c7224 */ /* 0x000fc800078e000b */
[----:B------:R-:W-:-:S08]  /*0ce0*/  IMAD.WIDE.U32.X R8, R15, R25, R12, P0 ;  /* 0x000000190f087225 */ /* 0x000fd000000e040c */
.L_x_10:
[----:B------:R-:W0:Y:S01]  /*0cf0*/  LDC.64 R24, c[0x0][0x640] ;  /* 0x00019000ff187b82 */ /* 0x000e220000000a00 */
[-CC-:B------:R-:W-:Y:S01]  /*0d00*/  SHF.R.U64 R28, R8, R0.reuse, R9.reuse ;  /* 0x00000000081c7219 */ /* 0x180fe20000001209 */
[----:B------:R-:W-:Y:S01]  /*0d10*/  IMAD R30, R7, R21, R4 ;  /* 0x00000015071e7224 */ /* 0x000fe200078e0204 */
[----:B------:R-:W-:Y:S01]  /*0d20*/  SHF.R.U32.HI R0, RZ, R0, R9 ;  /* 0x00000000ff007219 */ /* 0x000fe20000011609 */
[----:B------:R-:W-:Y:S01]  /*0d30*/  IMAD.MOV.U32 R21, RZ, RZ, 0x1 ;  /* 0x00000001ff157424 */ /* 0x000fe200078e00ff */
[----:B------:R-:W-:-:S03]  /*0d40*/  IADD3 R5, P0, RZ, -R28, RZ ;  /* 0x8000001cff057210 */ /* 0x000fc60007f1e0ff */
[----:B------:R-:W1:Y:S02]  /*0d50*/  LDC R6, c[0x0][0x618] ;  /* 0x00018600ff067b82 */ /* 0x000e640000000800 */
[----:B------:R-:W-:-:S04]  /*0d60*/  IMAD.X R9, RZ, RZ, ~R0, P0 ;  /* 0x000000ffff097224 */ /* 0x000fc800000e0e00 */
[-C--:B------:R-:W-:Y:S02]  /*0d70*/  IMAD R0, R9, R26.reuse, RZ ;  /* 0x0000001a09007224 */ /* 0x080fe400078e02ff */
[----:B------:R-:W2:Y:S01]  /*0d80*/  LDC R11, c[0x0][0x608] ;  /* 0x00018200ff0b7b82 */ /* 0x000ea20000000800 */
[----:B------:R-:W-:-:S04]  /*0d90*/  IMAD.WIDE.U32 R8, R5, R26, R16 ;  /* 0x0000001a05087225 */ /* 0x000fc800078e0010 */
[----:B------:R-:W-:-:S03]  /*0da0*/  IMAD R5, R5, R27, R0 ;  /* 0x0000001b05057224 */ /* 0x000fc600078e0200 */
[----:B------:R-:W3:Y:S01]  /*0db0*/  LDC R12, c[0x0][0x658] ;  /* 0x00019600ff0c7b82 */ /* 0x000ee20000000800 */
[----:B0-----:R-:W-:Y:S01]  /*0dc0*/  ISETP.NE.U32.AND P0, PT, R24, RZ, PT ;  /* 0x000000ff1800720c */ /* 0x001fe20003f05070 */
[----:B------:R-:W-:Y:S02]  /*0dd0*/  IMAD.IADD R5, R9, 0x1, R5 ;  /* 0x0000000109057824 */ /* 0x000fe400078e0205 */
[----:B------:R-:W-:Y:S01]  /*0de0*/  IMAD.MOV.U32 R9, RZ, RZ, -0x1 ;  /* 0xffffffffff097424 */ /* 0x000fe200078e00ff */
[----:B------:R-:W-:-:S03]  /*0df0*/  ISETP.NE.AND.EX P0, PT, R25, RZ, PT, P0 ;  /* 0x000000ff1900720c */ /* 0x000fc60003f05300 */
[----:B------:R-:W0:Y:S01]  /*0e00*/  LDC R15, c[0x0][0x600] ;  /* 0x00018000ff0f7b82 */ /* 0x000e220000000800 */
[-CC-:B-1----:R-:W-:Y:S02]  /*0e10*/  SHF.R.U64 R13, R8, R6.reuse, R5.reuse ;  /* 0x00000006080d7219 */ /* 0x182fe40000001205 */
[----:B------:R-:W-:-:S05]  /*0e20*/  SHF.R.U32.HI R0, RZ, R6, R5 ;  /* 0x00000006ff007219 */ /* 0x000fca0000011605 */
[----:B------:R-:W1:Y:S01]  /*0e30*/  LDC R14, c[0x0][0x648] ;  /* 0x00019200ff0e7b82 */ /* 0x000e620000000800 */
[-CC-:B--2---:R-:W-:Y:S02]  /*0e40*/  SHF.R.U64 R27, R13, R11.reuse, R0.reuse ;  /* 0x0000000b0d1b7219 */ /* 0x184fe40000001200 */
[----:B------:R-:W-:-:S05]  /*0e50*/  SHF.R.U32.HI R5, RZ, R11, R0 ;  /* 0x0000000bff057219 */ /* 0x000fca0000011600 */
[----:B------:R-:W2:Y:S01]  /*0e60*/  LDC R20, c[0x0][0x638] ;  /* 0x00018e00ff147b82 */ /* 0x000ea20000000800 */
[-CC-:B---3--:R-:W-:Y:S02]  /*0e70*/  SHF.R.U64 R26, R27, R12.reuse, R5.reuse ;  /* 0x0000000c1b1a7219 */ /* 0x188fe40000001205 */
[-C--:B------:R-:W-:Y:S02]  /*0e80*/  SHF.L.U32 R0, R9, R12.reuse, RZ ;  /* 0x0000000c09007219 */ /* 0x080fe400000006ff */
[----:B------:R-:W-:Y:S01]  /*0e90*/  SHF.R.U32.HI R5, RZ, R12, R5 ;  /* 0x0000000cff057219 */ /* 0x000fe20000011605 */
[----:B------:R-:W-:Y:S01]  /*0ea0*/  IMAD.MOV.U32 R4, RZ, RZ, R26 ;  /* 0x000000ffff047224 */ /* 0x000fe200078e001a */
[----:B------:R-:W-:Y:S01]  /*0eb0*/  LOP3.LUT R10, RZ, R0, RZ, 0x33, !PT ;  /* 0x00000000ff0a7212 */ /* 0x000fe200078e33ff */
[----:B------:R-:W3:Y:S01]  /*0ec0*/  LDC R22, c[0x0][0x610] ;  /* 0x00018400ff167b82 */ /* 0x000ee20000000800 */
[----:B------:R-:W-:Y:S05]  /*0ed0*/  @!P0 BRA `(.L_x_11) ;  /* 0x0000000000288947 */ /* 0x000fea0003800000 */
[----:B------:R-:W4:Y:S02]  /*0ee0*/  LDC R9, c[0x0][0x64c] ;  /* 0x00019300ff097b82 */ /* 0x000f240000000800 */
[----:B----4-:R-:W-:-:S05]  /*0ef0*/  IADD3 R9, P0, R26, R9, RZ ;  /* 0x000000091a097210 */ /* 0x010fca0007f1e0ff */
        /* <DEDUP_REMOVED lines=8> */
.L_x_11:
[----:B-1----:R-:W-:Y:S01]  /*0f80*/  SHF.R.U64 R4, R4, R14, R5 ;  /* 0x0000000e04047219 */ /* 0x002fe20000001205 */
[----:B0-----:R-:W-:Y:S01]  /*0f90*/  VIADD R6, R15, 0xffffffff ;  /* 0xffffffff0f067836 */ /* 0x001fe20000000000 */
[----:B------:R-:W-:Y:S02]  /*0fa0*/  SHF.L.U32 R0, R21, R12, RZ ;  /* 0x0000000c15007219 */ /* 0x000fe400000006ff */
[----:B------:R-:W-:Y:S01]  /*0fb0*/  LOP3.LUT R5, R27, R10, RZ, 0xc0, !PT ;  /* 0x0000000a1b057212 */ /* 0x000fe200078ec0ff */
[----:B------:R-:W-:Y:S01]  /*0fc0*/  IMAD.MOV R7, RZ, RZ, -R4 ;  /* 0x000000ffff077224 */ /* 0x000fe200078e0a04 */
[----:B------:R-:W-:Y:S02]  /*0fd0*/  SEL R3, R3, R30, !P1 ;  /* 0x0000001e03037207 */ /* 0x000fe40004800000 */
[----:B------:R-:W-:Y:S01]  /*0fe0*/  LOP3.LUT R6, R13, R6, RZ, 0xc0, !PT ;  /* 0x000000060d067212 */ /* 0x000fe200078ec0ff */
[----:B------:R-:W-:Y:S02]  /*0ff0*/  IMAD R4, R0, R4, R5 ;  /* 0x0000000400047224 */ /* 0x000fe400078e0205 */
[----:B--2---:R-:W-:-:S02]  /*1000*/  IMAD R0, R7, R20, R26 ;  /* 0x0000001407007224 */ /* 0x004fc400078e021a */
[----:B---3--:R-:W-:Y:S02]  /*1010*/  IMAD R3, R4, R22, R3 ;  /* 0x0000001604037224 */ /* 0x008fe400078e0203 */
[----:B------:R-:W-:Y:S02]  /*1020*/  IMAD R154, R0, R15, R6 ;  /* 0x0000000f009a7224 */ /* 0x000fe400078e0206 */
[----:B------:R-:W-:Y:S02]  /*1030*/  IMAD.MOV.U32 R4, RZ, RZ, 0x1 ;  /* 0x00000001ff047424 */ /* 0x000fe400078e00ff */
[----:B------:R-:W-:Y:S01]  /*1040*/  IMAD.MOV.U32 R22, RZ, RZ, R28 ;  /* 0x000000ffff167224 */ /* 0x000fe200078e001c */
[----:B------:R-:W-:Y:S02]  /*1050*/  SEL R153, R154, R3, !P1 ;  /* 0x000000039a997207 */ /* 0x000fe40004800000 */
[----:B------:R-:W-:Y:S02]  /*1060*/  PRMT R0, R4, 0x7610, R0 ;  /* 0x0000761004007816 */ /* 0x000fe40000000000 */
[----:B------:R-:W-:-:S07]  /*1070*/  SEL R154, R3, R154, !P1 ;  /* 0x0000009a039a7207 */ /* 0x000fce0004800000 */
.L_x_9:
[----:B------:R-:W-:-:S08]  /*1080*/  NOP ;  /* 0x0000000000007918 */ /* 0x000fd00000000000 */
[----:B------:R-:W0:Y:S02]  /*1090*/  USETMAXREG.TRY_ALLOC.CTAPOOL UP0, 0xe8 ;  /* 0x000000e8000079c8 */ /* 0x000e240008000600 */
[----:B0-----:R-:W-:-:S13]  /*10a0*/  PLOP3.LUT P0, PT, PT, PT, UP0, 0x80, 0x0 ;  /* 0x000000000000781c */ /* 0x001fda0003f0f008 */
[----:B------:R-:W-:Y:S05]  /*10b0*/  @!P0 BRA `(.L_x_9) ;  /* 0xfffffffc00f08947 */ /* 0x000fea000383ffff */
[----:B------:R-:W-:Y:S01]  /*10c0*/  ULDC.64 UR4, c[0x0][0x598] ;  /* 0x0001660000047ab9 */ /* 0x000fe20000000a00 */
[----:B------:R-:W-:Y:S01]  /*10d0*/  ULDC.64 UR36, c[0x0][0x208] ;  /* 0x0000820000247ab9 */ /* 0x000fe20000000a00 */
[----:B------:R-:W-:-:S04]  /*10e0*/  ISETP.NE.U32.AND P0, PT, RZ, UR4, PT ;  /* 0x00000004ff007c0c */ /* 0x000fc8000bf05070 */
[----:B------:R-:W-:-:S13]  /*10f0*/  ISETP.NE.AND.EX P0, PT, RZ, UR5, PT, P0 ;  /* 0x00000005ff007c0c */ /* 0x000fda000bf05300 */
[----:B------:R-:W-:Y:S05]  /*1100*/  @!P0 BRA `(.L_x_12) ;  /* 0x00000000001c8947 */ /* 0x000fea0003800000 */
[----:B------:R-:W0:Y:S02]  /*1110*/  LDC.64 R4, c[0x0][0x598] ;  /* 0x00016600ff047b82 */ /* 0x000e240000000a00 */
[----:B0-----:R-:W2:Y:S02]  /*1120*/  LDG.E.64 R4, desc[UR36][R4.64] ;  /* 0x0000002404047981 */ /* 0x001ea4000c1e1b00 */
[----:B--2---:R-:W-:-:S04]  /*1130*/  ISETP.NE.U32.AND P0, PT, R4, RZ, PT ;  /* 0x000000ff0400720c */ /* 0x004fc80003f05070 */
[----:B------:R-:W-:-:S13]  /*1140*/  ISETP.NE.AND.EX P0, PT, R5, RZ, PT, P0 ;  /* 0x000000ff0500720c */ /* 0x000fda0003f05300 */
[----:B------:R-:W-:Y:S05]  /*1150*/  @!P0 BRA `(.L_x_12) ;  /* 0x0000000000088947 */ /* 0x000fea0003800000 */
[----:B------:R0:W5:Y:S01]  /*1160*/  LD.E R155, desc[UR36][R4.64] ;  /* 0x00000024049b7980 */ /* 0x000162000c101900 */
[----:B------:R-:W-:Y:S05]  /*1170*/  BRA `(.L_x_13) ;  /* 0x0000000000247947 */ /* 0x000fea0003800000 */
.L_x_12:
[----:B------:R-:W-:Y:S02]  /*1180*/  ULDC.64 UR4, c[0x0][0x588] ;  /* 0x0001620000047ab9 */ /* 0x000fe40000000a00 */
[----:B------:R-:W-:-:S04]  /*1190*/  ISETP.NE.U32.AND P0, PT, RZ, UR4, PT ;  /* 0x00000004ff007c0c */ /* 0x000fc8000bf05070 */
[----:B------:R-:W-:-:S13]  /*11a0*/  ISETP.NE.AND.EX P0, PT, RZ, UR5, PT, P0 ;  /* 0x00000005ff007c0c */ /* 0x000fda000bf05300 */
[----:B------:R-:W-:Y:S05]  /*11b0*/  @!P0 BRA `(.L_x_14) ;  /* 0x00000000000c8947 */ /* 0x000fea0003800000 */
[----:B------:R-:W0:Y:S02]  /*11c0*/  LDC.64 R4, c[0x0][0x588] ;  /* 0x00016200ff047b82 */ /* 0x000e240000000a00 */
[----:B0-----:R1:W5:Y:S01]  /*11d0*/  LDG.E R155, desc[UR36][R4.64] ;  /* 0x00000024049b7981 */ /* 0x001362000c1e1900 */
[----:B------:R-:W-:Y:S05]  /*11e0*/  BRA `(.L_x_13) ;  /* 0x0000000000087947 */ /* 0x000fea0003800000 */
.L_x_14:
[----:B------:R-:W-:Y:S02]  /*11f0*/  ULDC UR4, c[0x0][0x580] ;  /* 0x0001600000047ab9 */ /* 0x000fe40000000800 */
[----:B------:R-:W-:-:S07]  /*1200*/  IMAD.U32 R155, RZ, RZ, UR4 ;  /* 0x00000004ff9b7e24 */ /* 0x000fce000f8e00ff */
.L_x_13:
[----:B------:R-:W-:Y:S02]  /*1210*/  ULDC.64 UR4, c[0x0][0x5a0] ;  /* 0x0001680000047ab9 */ /* 0x000fe40000000a00 */
[----:B------:R-:W-:-:S04]  /*1220*/  ISETP.NE.U32.AND P0, PT, RZ, UR4, PT ;  /* 0x00000004ff007c0c */ /* 0x000fc8000bf05070 */
[----:B------:R-:W-:-:S13]  /*1230*/  ISETP.NE.AND.EX P0, PT, RZ, UR5, PT, P0 ;  /* 0x00000005ff007c0c */ /* 0x000fda000bf05300 */
[----:B------:R-:W-:Y:S05]  /*1240*/  @!P0 BRA `(.L_x_15) ;  /* 0x00000000001c8947 */ /* 0x000fea0003800000 */
[----:B01----:R-:W0:Y:S02]  /*1250*/  LDC.64 R4, c[0x0][0x5a0] ;  /* 0x00016800ff047b82 */ /* 0x003e240000000a00 */
[----:B0-----:R-:W2:Y:S02]  /*1260*/  LDG.E.64 R4, desc[UR36][R4.64] ;  /* 0x0000002404047981 */ /* 0x001ea4000c1e1b00 */
[----:B--2---:R-:W-:-:S04]  /*1270*/  ISETP.NE.U32.AND P0, PT, R4, RZ, PT ;  /* 0x000000ff0400720c */ /* 0x004fc80003f05070 */
[----:B------:R-:W-:-:S13]  /*1280*/  ISETP.NE.AND.EX P0, PT, R5, RZ, PT, P0 ;  /* 0x000000ff0500720c */ /* 0x000fda0003f05300 */
[----:B------:R-:W-:Y:S05]  /*1290*/  @!P0 BRA `(.L_x_15) ;  /* 0x0000000000088947 */ /* 0x000fea0003800000 */
[----:B------:R0:W5:Y:S01]  /*12a0*/  LD.E R156, desc[UR36][R4.64] ;  /* 0x00000024049c7980 */ /* 0x000162000c101900 */
[----:B------:R-:W-:Y:S05]  /*12b0*/  BRA `(.L_x_16) ;  /* 0x0000000000247947 */ /* 0x000fea0003800000 */
.L_x_15:
[----:B------:R-:W-:Y:S02]  /*12c0*/  ULDC.64 UR4, c[0x0][0x590] ;  /* 0x0001640000047ab9 */ /* 0x000fe40000000a00 */
[----:B------:R-:W-:-:S04]  /*12d0*/  ISETP.NE.U32.AND P0, PT, RZ, UR4, PT ;  /* 0x00000004ff007c0c */ /* 0x000fc8000bf05070 */
[----:B------:R-:W-:-:S13]  /*12e0*/  ISETP.NE.AND.EX P0, PT, RZ, UR5, PT, P0 ;  /* 0x00000005ff007c0c */ /* 0x000fda000bf05300 */
[----:B------:R-:W-:Y:S05]  /*12f0*/  @!P0 BRA `(.L_x_17) ;  /* 0x00000000000c8947 */ /* 0x000fea0003800000 */
[----:B------:R-:W2:Y:S02]  /*1300*/  LDC.64 R156, c[0x0][0x590] ;  /* 0x00016400ff9c7b82 */ /* 0x000ea40000000a00 */
[----:B--2---:R2:W5:Y:S01]  /*1310*/  LDG.E R156, desc[UR36][R156.64] ;  /* 0x000000249c9c7981 */ /* 0x004562000c1e1900 */
[----:B------:R-:W-:Y:S05]  /*1320*/  BRA `(.L_x_16) ;  /* 0x0000000000087947 */ /* 0x000fea0003800000 */
.L_x_17:
[----:B------:R-:W-:Y:S02]  /*1330*/  ULDC UR4, c[0x0][0x584] ;  /* 0x0001610000047ab9 */ /* 0x000fe40000000800 */
[----:B------:R-:W-:-:S07]  /*1340*/  IMAD.U32 R156, RZ, RZ, UR4 ;  /* 0x00000004ff9c7e24 */ /* 0x000fce000f8e00ff */
.L_x_16:
[----:B------:R-:W-:-:S13]  /*1350*/  LOP3.LUT P0, RZ, R0, 0xff, RZ, 0xc0, !PT ;  /* 0x000000ff00ff7812 */ /* 0x000fda000780c0ff */
[----:B------:R-:W-:Y:S05]  /*1360*/  @!P0 EXIT ;  /* 0x000000000000894d */ /* 0x000fea0003800000 */
[----:B------:R-:W-:Y:S01]  /*1370*/  ULDC UR4, c[0x0][0x28c] ;  /* 0x0000a30000047ab9 */ /* 0x000fe20000000800 */
[----:B------:R-:W-:Y:S01]  /*1380*/  UMOV UR38, URZ ;  /* 0x0000003f00267c82 */ /* 0x000fe20008000000 */
[----:B------:R-:W-:Y:S01]  /*1390*/  UIADD3 UR4, UR4, 0x1f, URZ ;  /* 0x0000001f04047890 */ /* 0x000fe2000fffe03f */
[----:B------:R-:W-:-:S03]  /*13a0*/  UMOV UR39, URZ ;  /* 0x0000003f00277c82 */ /* 0x000fc60008000000 */
[----:B------:R-:W-:-:S04]  /*13b0*/  USHF.R.S32.HI UR5, URZ, 0x1f, UR4 ;  /* 0x0000001f3f057899 */ /* 0x000fc80008011404 */
[----:B------:R-:W-:-:S04]  /*13c0*/  ULEA.HI UR5, UR5, UR4, URZ, 0x5 ;  /* 0x0000000405057291 */ /* 0x000fc8000f8f283f */
[----:B------:R-:W-:-:S12]  /*13d0*/  USHF.R.S32.HI UR40, URZ, 0x5, UR5 ;  /* 0x000000053f287899 */ /* 0x000fd80008011405 */
.L_x_297:
[----:B------:R-:W-:Y:S01]  /*13e0*/  LOP3.LUT R0, R18, 0x80, RZ, 0xc0, !PT ;  /* 0x0000008012007812 */ /* 0x000fe200078ec0ff */
[----:B------:R-:W3:Y:S01]  /*13f0*/  S2UR UR7, SR_CgaCtaId ;  /* 0x00000000000779c3 */ /* 0x000ee20000008800 */
[----:B------:R-:W-:Y:S02]  /*1400*/  UMOV UR6, 0x400 ;  /* 0x0000040000067882 */ /* 0x000fe40000000000 */
[----:B------:R-:W-:-:S06]  /*1410*/  SHF.R.U32.HI R0, RZ, 0x7, R0 ;  /* 0x00000007ff007819 */ /* 0x000fcc0000011600 */
[----:B----4-:R-:W4:Y:S01]  /*1420*/  SHFL.IDX PT, R0, R0, RZ, 0x1f ;  /* 0x00001fff00007589 */ /* 0x010f2200000e0000 */
[----:B---3--:R-:W-:Y:S01]  /*1430*/  ULEA UR6, UR7, UR6, 0x18 ;  /* 0x0000000607067291 */ /* 0x008fe2000f8ec03f */
[----:B----4-:R-:W-:-:S13]  /*1440*/  R2UR UR4, R0 ;  /* 0x00000000000472ca */ /* 0x010fda00000e0000 */
[----:B------:R-:W-:-:S04]  /*1450*/  ULEA.HI UR5, UR4, UR4, URZ, 0x1 ;  /* 0x0000000404057291 */ /* 0x000fc8000f8f083f */
[----:B------:R-:W-:-:S04]  /*1460*/  ULOP3.LUT UR5, UR5, 0x1ffffe, URZ, 0xc0, !UPT ;  /* 0x001ffffe05057892 */ /* 0x000fc8000f8ec03f */
[----:B------:R-:W-:-:S03]  /*1470*/  UIADD3 UR5, UR4, -UR5, URZ ;  /* 0x8000000504057290 */ /* 0x000fc6000fffe03f */
[----:B------:R-:W-:Y:S01]  /*1480*/  ULDC UR4, c[0x0][0x28c] ;  /* 0x0000a30000047ab9 */ /* 0x000fe20000000800 */
[----:B------:R-:W-:Y:S01]  /*1490*/  ULEA UR5, UR5, UR6, 0xb ;  /* 0x0000000605057291 */ /* 0x000fe2000f8e583f */
[----:B------:R-:W-:-:S03]  /*14a0*/  ISETP.LT.AND P0, PT, RZ, UR4, PT ;  /* 0x00000004ff007c0c */ /* 0x000fc6000bf01270 */
[----:B------:R-:W-:-:S04]  /*14b0*/  UIADD3 UR5, UR5, 0x200, URZ ;  /* 0x0000020005057890 */ /* 0x000fc8000fffe03f */
[----:B------:R-:W-:-:S04]  /*14c0*/  USHF.R.U32.HI UR5, URZ, 0x4, UR5 ;  /* 0x000000043f057899 */ /* 0x000fc80008011605 */
[----:B------:R-:W-:-:S04]  /*14d0*/  ULOP3.LUT UR5, UR5, 0x3fff, URZ, 0xc0, !UPT ;  /* 0x00003fff05057892 */ /* 0x000fc8000f8ec03f */
[----:B------:R-:W-:Y:S01]  /*14e0*/  ULOP3.LUT UR41, UR5, 0x10000, URZ, 0xfc, !UPT ;  /* 0x0001000005297892 */ /* 0x000fe2000f8efc3f */
[----:B01----:R-:W-:Y:S11]  /*14f0*/  @P0 BRA `(.L_x_18) ;  /* 0x0000000000400947 */ /* 0x003ff60003800000 */
[----:B------:R-:W-:Y:S01]  /*1500*/  MOV R0, 0x0 ;  /* 0x0000000000007802 */ /* 0x000fe20000000f00 */
[----:B------:R-:W-:Y:S01]  /*1510*/  ULDC.64 UR4, c[0x4][0x68] ;  /* 0x01001a0000047ab9 */ /* 0x000fe20000000a00 */
[----:B------:R-:W-:Y:S01]  /*1520*/  ULDC.64 UR6, c[0x4][0x8] ;  /* 0x0100020000067ab9 */ /* 0x000fe20000000a00 */
[----:B01----:R-:W-:Y:S01]  /*1530*/  IMAD.U32 R4, RZ, RZ, UR4 ;  /* 0x00000004ff047e24 */ /* 0x003fe2000f8e00ff */
[----:B------:R0:W1:Y:S01]  /*1540*/  LDC.64 R14, c[0x4][R0] ;  /* 0x01000000000e7b82 */ /* 0x0000620000000a00 */
[----:B------:R-:W-:Y:S01]  /*1550*/  IMAD.U32 R5, RZ, RZ, UR5 ;  /* 0x00000005ff057e24 */ /* 0x000fe2000f8e00ff */
[----:B------:R-:W-:Y:S01]  /*1560*/  ULDC.64 UR4, c[0x4][0x70] ;  /* 0x01001c0000047ab9 */ /* 0x000fe20000000a00 */
[----:B------:R-:W-:Y:S02]  /*1570*/  IMAD.U32 R10, RZ, RZ, UR6 ;  /* 0x00000006ff0a7e24 */ /* 0x000fe4000f8e00ff */
[----:B------:R-:W-:Y:S02]  /*1580*/  IMAD.U32 R6, RZ, RZ, UR4 ;  /* 0x00000004ff067e24 */ /* 0x000fe4000f8e00ff */
[----:B------:R-:W-:-:S02]  /*1590*/  IMAD.U32 R7, RZ, RZ, UR5 ;  /* 0x00000005ff077e24 */ /* 0x000fc4000f8e00ff */
[----:B------:R-:W-:Y:S02]  /*15a0*/  IMAD.U32 R11, RZ, RZ, UR7 ;  /* 0x00000007ff0b7e24 */ /* 0x000fe4000f8e00ff */
[----:B------:R-:W-:Y:S02]  /*15b0*/  IMAD.MOV.U32 R8, RZ, RZ, 0x1e1 ;  /* 0x000001e1ff087424 */ /* 0x000fe400078e00ff */
[----:B------:R-:W-:Y:S02]  /*15c0*/  IMAD.MOV.U32 R12, RZ, RZ, 0x1 ;  /* 0x00000001ff0c7424 */ /* 0x000fe400078e00ff */
[----:B0-----:R-:W-:-:S07]  /*15d0*/  IMAD.MOV.U32 R13, RZ, RZ, RZ ;  /* 0x000000ffff0d7224 */ /* 0x001fce00078e00ff */
[----:B------:R-:W-:-:S07]  /*15e0*/  LEPC R20, `(.L_x_18) ;  /* 0x000000001014794e */ /* 0x000fce0000000000 */
[----:B-12--5:R-:W-:Y:S05]  /*15f0*/  CALL.ABS.NOINC R14 ;  /* 0x000000000e007343 */ /* 0x026fea0003c00000 */
.L_x_18:
[----:B------:R-:W-:-:S04]  /*1600*/  LOP3.LUT R0, R19, 0x1, RZ, 0xfc, !PT ;  /* 0x0000000113007812 */ /* 0x000fc800078efcff */
[----:B------:R-:W-:-:S13]  /*1610*/  ISETP.NE.AND P0, PT, R0, 0x3, PT ;  /* 0x000000030000780c */ /* 0x000fda0003f05270 */
[----:B------:R-:W-:Y:S05]  /*1620*/  @!P0 BRA `(.L_x_19) ;  /* 0x0000000000048947 */ /* 0x000fea0003800000 */
[----:B------:R-:W-:Y:S01]  /*1630*/  BPT.TRAP 0x1 ;  /* 0x000000040000795c */ /* 0x000fe20000300000 */
.L_x_19:
[----:B------:R-:W3:Y:S01]  /*1640*/  S2UR UR5, SR_CgaCtaId ;  /* 0x00000000000579c3 */ /* 0x000ee20000008800 */
[----:B------:R-:W-:Y:S01]  /*1650*/  UMOV UR4, 0x400 ;  /* 0x0000040000047882 */ /* 0x000fe20000000000 */
[----:B------:R-:W-:Y:S02]  /*1660*/  IMAD.U32 R0, RZ, RZ, UR38 ;  /* 0x00000026ff007e24 */ /* 0x000fe4000f8e00ff */
[----:B------:R-:W-:-:S03]  /*1670*/  IMAD.U32 R3, RZ, RZ, UR39 ;  /* 0x00000027ff037e24 */ /* 0x000fc6000f8e00ff */
[----:B------:R-:W-:Y:S01]  /*1680*/  SHF.L.U32 R0, R0, 0x1f, RZ ;  /* 0x0000001f00007819 */ /* 0x000fe200000006ff */
[----:B---3--:R-:W-:-:S06]  /*1690*/  ULEA UR4, UR5, UR4, 0x18 ;  /* 0x0000000405047291 */ /* 0x008fcc000f8ec03f */
[----:B------:R-:W-:-:S04]  /*16a0*/  IMAD.U32 R6, RZ, RZ, UR4 ;  /* 0x00000004ff067e24 */ /* 0x000fc8000f8e00ff */
[----:B------:R-:W-:-:S04]  /*16b0*/  IMAD R3, R3, 0x8, R6 ;  /* 0x0000000803037824 */ /* 0x000fc800078e0206 */
[----:B------:R3:W4:Y:S01]  /*16c0*/  SYNCS.PHASECHK.TRANS64.TRYWAIT P1, [R3+URZ], R0 ;  /* 0x00000000030075a7 */ /* 0x000722000802017f */
[----:B------:R-:W-:Y:S05]  /*16d0*/  @!P0 BRA `(.L_x_20) ;  /* 0x0000000000048947 */ /* 0x000fea0003800000 */
[----:B------:R-:W-:Y:S01]  /*16e0*/  BPT.TRAP 0x1 ;  /* 0x000000040000795c */ /* 0x000fe20000300000 */
.L_x_20:
[----:B----4-:R-:W-:Y:S05]  /*16f0*/  @P1 BRA `(.L_x_21) ;  /* 0x0000000000081947 */ /* 0x010fea0003800000 */
[----:B------:R-:W4:Y:S02]  /*1700*/  SYNCS.PHASECHK.TRANS64.TRYWAIT P1, [R3+URZ], R0 ;  /* 0x00000000030075a7 */ /* 0x000f24000802017f */
[----:B----4-:R-:W-:Y:S05]  /*1710*/  @!P1 BRA `(.L_x_22) ;  /* 0x0000009000789947 */ /* 0x010fea0003800000 */
.L_x_21:
[----:B------:R-:W-:-:S04]  /*1720*/  UISETP.LT.AND UP0, UPT, UR40, 0x1, UPT ;  /* 0x000000012800788c */ /* 0x000fc8000bf01270 */
[----:B------:R-:W-:-:S06]  /*1730*/  USEL UR4, UR40, 0x1, UP0 ;  /* 0x0000000128047887 */ /* 0x000fcc0008000000 */
[----:B---34-:R-:W-:Y:S01]  /*1740*/  IMAD.U32 R0, RZ, RZ, UR4 ;  /* 0x00000004ff007e24 */ /* 0x018fe2000f8e00ff */
[----:B------:R-:W-:Y:S05]  /*1750*/  WARPSYNC.ALL ;  /* 0x0000000000007948 */ /* 0x000fea0003800000 */
[----:B------:R-:W-:-:S04]  /*1760*/  IADD3 R0, -R0, UR40, RZ ;  /* 0x0000002800007c10 */ /* 0x000fc8000fffe1ff */
[----:B------:R-:W-:Y:S02]  /*1770*/  ISETP.GE.AND P1, PT, R0, 0x1, PT ;  /* 0x000000010000780c */ /* 0x000fe40003f26270 */
[----:B------:R-:W-:Y:S01]  /*1780*/  R2UR UR4, R6 ;  /* 0x00000000060472ca */ /* 0x000fe200000e0000 */
[----:B------:R-:W-:Y:S01]  /*1790*/  WARPGROUP.ARRIVE ;  /* 0x00000000000079c5 */ /* 0x000fe20000000000 */
[----:B------:R-:W-:Y:S01]  /*17a0*/  UMOV UR5, 0xc0000010 ;  /* 0xc000001000057882 */ /* 0x000fe20000000000 */
[----:B------:R-:W-:-:S10]  /*17b0*/  UMOV UR7, 0xc0000010 ;  /* 0xc000001000077882 */ /* 0x000fd40000000000 */
[----:B------:R-:W-:-:S04]  /*17c0*/  UIADD3 UR4, UR4, 0x24200, URZ ;  /* 0x0002420004047890 */ /* 0x000fc8000fffe03f */
[----:B------:R-:W-:-:S04]  /*17d0*/  USHF.R.U32.HI UR4, URZ, 0x4, UR4 ;  /* 0x000000043f047899 */ /* 0x000fc80008011604 */
[----:B------:R-:W-:-:S04]  /*17e0*/  ULOP3.LUT UR4, UR4, 0x3fff, URZ, 0xc0, !UPT ;  /* 0x00003fff04047892 */ /* 0x000fc8000f8ec03f */
[----:B------:R-:W-:Y:S02]  /*17f0*/  ULOP3.LUT UR9, UR4, 0x10000, URZ, 0xfc, !UPT ;  /* 0x0001000004097892 */ /* 0x000fe4000f8efc3f */
[----:B------:R-:W-:Y:S02]  /*1800*/  ULEA UR4, UR39, UR41, 0x9 ;  /* 0x0000002927047291 */ /* 0x000fe4000f8e483f */
[----:B------:R-:W-:-:S09]  /*1810*/  ULEA UR6, UR39, UR9, 0x8 ;  /* 0x0000000927067291 */ /* 0x000fd2000f8e403f */
[----:B------:R-:W-:Y:S01]  /*1820*/  IGMMA.64x128x32.S8.S8 R88, gdesc[UR4], RZ, !UPT, gsb0 ;  /* 0x03600000045879f1 */ /* 0x000fe2000c0410ff */
[----:B------:R-:W-:Y:S01]  /*1830*/  UIADD3 UR4, UR4, 0x100, URZ ;  /* 0x0000010004047890 */ /* 0x000fe2000fffe03f */
[----:B------:R-:W-:Y:S01]  /*1840*/  UMOV UR5, 0xc0000010 ;  /* 0xc000001000057882 */ /* 0x000fe20000000000 */
[----:B------:R-:W-:Y:S02]  /*1850*/  WARPGROUP.DEPBAR.LE gsb0, 0x0 ;  /* 0x00008000000079c5 */ /* 0x000fe40000010000 */
[----:B------:R-:W-:-:S06]  /*1860*/  WARPGROUP.ARRIVE ;  /* 0x00000000000079c5 */ /* 0x000fcc0000000000 */
[----:B------:R-:W-:Y:S03]  /*1870*/  IGMMA.64x128x32.S8.S8 R24, gdesc[UR4], RZ, !UPT, gsb0 ;  /* 0x03600000041879f1 */ /* 0x000fe6000c0410ff */
[----:B------:R-:W-:Y:S02]  /*1880*/  WARPGROUP.DEPBAR.LE gsb0, 0x0 ;  /* 0x00008000000079c5 */ /* 0x000fe40000010000 */
[----:B------:R-:W-:Y:S05]  /*1890*/  @!P1 BRA `(.L_x_23) ;  /* 0x0000000000dc9947 */ /* 0x000fea0003800000 */
[----:B------:R-:W-:Y:S02]  /*18a0*/  UIADD3 UR4, UR39, 0x1, URZ ;  /* 0x0000000127047890 */ /* 0x000fe4000fffe03f */
[----:B------:R-:W-:Y:S02]  /*18b0*/  IMAD.U32 R3, RZ, RZ, UR39 ;  /* 0x00000027ff037e24 */ /* 0x000fe4000f8e00ff */
[----:B------:R-:W-:-:S04]  /*18c0*/  UISETP.NE.AND UP0, UPT, UR4, 0x12, UPT ;  /* 0x000000120400788c */ /* 0x000fc8000bf05270 */
[----:B------:R-:W-:Y:S02]  /*18d0*/  USEL UR5, URZ, 0x1, UP0 ;  /* 0x000000013f057887 */ /* 0x000fe40008000000 */
[----:B------:R-:W-:Y:S02]  /*18e0*/  USEL UR8, UR4, URZ, UP0 ;  /* 0x0000003f04087287 */ /* 0x000fe40008000000 */
[----:B------:R-:W-:-:S06]  /*18f0*/  ULOP3.LUT UR5, UR38, UR5, URZ, 0x3c, !UPT ;  /* 0x0000000526057292 */ /* 0x000fcc000f8e3c3f */
[----:B------:R-:W-:-:S07]  /*1900*/  IMAD.U32 R7, RZ, RZ, UR5 ;  /* 0x00000005ff077e24 */ /* 0x000fce000f8e00ff */
.L_x_30:
[----:B------:R-:W-:Y:S05]  /*1910*/  @!P0 BRA `(.L_x_24) ;  /* 0x0000000000048947 */ /* 0x000fea0003800000 */
[----:B------:R-:W-:Y:S01]  /*1920*/  BPT.TRAP 0x1 ;  /* 0x000000040000795c */ /* 0x000fe20000300000 */
.L_x_24:
[----:B------:R-:W3:Y:S01]  /*1930*/  S2UR UR5, SR_CgaCtaId ;  /* 0x00000000000579c3 */ /* 0x000ee20000008800 */
[----:B------:R-:W-:Y:S01]  /*1940*/  UMOV UR4, 0x400 ;  /* 0x0000040000047882 */ /* 0x000fe20000000000 */
[----:B01----:R-:W-:Y:S01]  /*1950*/  IMAD.U32 R5, RZ, RZ, UR8 ;  /* 0x00000008ff057e24 */ /* 0x003fe2000f8e00ff */
[----:B------:R-:W-:Y:S01]  /*1960*/  SHF.L.U32 R4, R7, 0x1f, RZ ;  /* 0x0000001f07047819 */ /* 0x000fe200000006ff */
[----:B---3--:R-:W-:-:S06]  /*1970*/  ULEA UR4, UR5, UR4, 0x18 ;  /* 0x0000000405047291 */ /* 0x008fcc000f8ec03f */
[----:B------:R-:W-:-:S04]  /*1980*/  IMAD.U32 R6, RZ, RZ, UR4 ;  /* 0x00000004ff067e24 */ /* 0x000fc8000f8e00ff */
[----:B------:R-:W-:-:S04]  /*1990*/  IMAD R5, R5, 0x8, R6 ;  /* 0x0000000805057824 */ /* 0x000fc800078e0206 */
[----:B------:R0:W1:Y:S01]  /*19a0*/  SYNCS.PHASECHK.TRANS64.TRYWAIT P1, [R5+URZ], R4 ;  /* 0x00000004050075a7 */ /* 0x000062000802017f */
[----:B------:R-:W-:Y:S05]  /*19b0*/  @!P0 BRA `(.L_x_25) ;  /* 0x0000000000048947 */ /* 0x000fea0003800000 */
[----:B------:R-:W-:Y:S01]  /*19c0*/  BPT.TRAP 0x1 ;  /* 0x000000040000795c */ /* 0x000fe20000300000 */
.L_x_25:
[----:B-1----:R-:W-:Y:S05]  /*19d0*/  @P1 BRA `(.L_x_26) ;  /* 0x0000000000081947 */ /* 0x002fea0003800000 */
[----:B------:R-:W1:Y:S02]  /*19e0*/  SYNCS.PHASECHK.TRANS64.TRYWAIT P1, [R5+URZ], R4 ;  /* 0x00000004050075a7 */ /* 0x000e64000802017f */
[----:B-1----:R-:W-:Y:S05]  /*19f0*/  @!P1 BRA `(.L_x_27) ;  /* 0x0000008c00d49947 */ /* 0x002fea0003800000 */
.L_x_26:
[----:B------:R-:W-:Y:S01]  /*1a00*/  ULEA UR4, UR8, UR41, 0x9 ;  /* 0x0000002908047291 */ /* 0x000fe2000f8e483f */
[----:B------:R-:W-:Y:S01]  /*1a10*/  WARPGROUP.ARRIVE ;  /* 0x00000000000079c5 */ /* 0x000fe20000000000 */
[----:B------:R-:W-:Y:S01]  /*1a20*/  ULEA UR6, UR8, UR9, 0x8 ;  /* 0x0000000908067291 */ /* 0x000fe2000f8e403f */
[----:B------:R-:W-:Y:S01]  /*1a30*/  UMOV UR5, 0xc0000010 ;  /* 0xc000001000057882 */ /* 0x000fe20000000000 */
[----:B------:R-:W-:-:S07]  /*1a40*/  UMOV UR7, 0xc0000010 ;  /* 0xc000001000077882 */ /* 0x000fce0000000000 */
[----:B------:R-:W-:Y:S01]  /*1a50*/  IGMMA.64x128x32.S8.S8 R88, gdesc[UR4], R88, gsb0 ;  /* 0x03600000045879f1 */ /* 0x000fe20008041058 */
[----:B------:R-:W-:Y:S01]  /*1a60*/  UIADD3 UR4, UR4, 0x100, URZ ;  /* 0x0000010004047890 */ /* 0x000fe2000fffe03f */
[----:B------:R-:W-:Y:S01]  /*1a70*/  UMOV UR5, 0xc0000010 ;  /* 0xc000001000057882 */ /* 0x000fe20000000000 */
[----:B------:R-:W-:Y:S02]  /*1a80*/  WARPGROUP.DEPBAR.LE gsb0, 0x0 ;  /* 0x00008000000079c5 */ /* 0x000fe40000010000 */
[----:B------:R-:W-:-:S06]  /*1a90*/  WARPGROUP.ARRIVE ;  /* 0x00000000000079c5 */ /* 0x000fcc0000000000 */
[----:B------:R-:W-:Y:S03]  /*1aa0*/  IGMMA.64x128x32.S8.S8 R24, gdesc[UR4], R24, gsb0 ;  /* 0x03600000041879f1 */ /* 0x000fe60008041018 */
[----:B------:R-:W-:Y:S02]  /*1ab0*/  WARPGROUP.DEPBAR.LE gsb0, 0x0 ;  /* 0x00008000000079c5 */ /* 0x000fe40000010000 */
[----:B------:R-:W-:Y:S05]  /*1ac0*/  @!P0 BRA `(.L_x_28) ;  /* 0x0000000000048947 */ /* 0x000fea0003800000 */
[----:B------:R-:W-:Y:S01]  /*1ad0*/  BPT.TRAP 0x1 ;  /* 0x000000040000795c */ /* 0x000fe20000300000 */
.L_x_28:
[----:B------:R-:W-:-:S13]  /*1ae0*/  ISETP.NE.AND P1, PT, R23, RZ, PT ;  /* 0x000000ff1700720c */ /* 0x000fda0003f25270 */
[----:B01----:R-:W-:-:S04]  /*1af0*/  @P1 IMAD R4, R3, 0x8, R6 ;  /* 0x0000000803041824 */ /* 0x003fc800078e0206 */
[----:B------:R-:W-:-:S05]  /*1b00*/  @P1 VIADD R5, R4, 0x90 ;  /* 0x0000009004051836 */ /* 0x000fca0000000000 */
[----:B------:R-:W-:-:S04]  /*1b10*/  @P1 PRMT R5, R152, 0x654, R5 ;  /* 0x0000065498051816 */ /* 0x000fc80000000005 */
[----:B------:R0:W-:Y:S01]  /*1b20*/  @P1 SYNCS.ARRIVE.TRANS64.RED.A1T0 RZ, [R5+URZ], RZ ;  /* 0x000000ff05ff19a7 */ /* 0x0001e2000810043f */
[----:B------:R-:W-:-:S13]  /*1b30*/  ISETP.GT.U32.AND P1, PT, R19, 0x1, PT ;  /* 0x000000011300780c */ /* 0x000fda0003f24070 */
[----:B0-----:R-:W-:Y:S05]  /*1b40*/  @P1 BRA `(.L_x_29) ;  /* 0x0000000000041947 */ /* 0x001fea0003800000 */
[----:B------:R-:W-:Y:S01]  /*1b50*/  BPT.TRAP 0x1 ;  /* 0x000000040000795c */ /* 0x000fe20000300000 */
.L_x_29:
[----:B------:R-:W-:Y:S01]  /*1b60*/  UIADD3 UR8, UR8, 0x1, URZ ;  /* 0x0000000108087890 */ /* 0x000fe2000fffe03f */
[C---:B------:R-:W-:Y:S01]  /*1b70*/  ISETP.GT.AND P2, PT, R0.reuse, 0x1, PT ;  /* 0x000000010000780c */ /* 0x040fe20003f44270 */
[----:B------:R-:W-:Y:S02]  /*1b80*/  VIADD R3, R3, 0x1 ;  /* 0x0000000103037836 */ /* 0x000fe40000000000 */
[----:B------:R-:W-:Y:S01]  /*1b90*/  UISETP.NE.AND UP0, UPT, UR8, 0x12, UPT ;  /* 0x000000120800788c */ /* 0x000fe2000bf05270 */
[----:B------:R-:W-:Y:S02]  /*1ba0*/  VIADD R0, R0, 0xffffffff ;  /* 0xffffffff00007836 */ /* 0x000fe40000000000 */
[C---:B------:R-:W-:Y:S01]  /*1bb0*/  ISETP.NE.AND P1, PT, R3.reuse, 0x12, PT ;  /* 0x000000120300780c */ /* 0x040fe20003f25270 */
[----:B------:R-:W-:Y:S02]  /*1bc0*/  USEL UR4, URZ, 0x1, UP0 ;  /* 0x000000013f047887 */ /* 0x000fe40008000000 */
[----:B------:R-:W-:Y:S01]  /*1bd0*/  USEL UR8, UR8, URZ, UP0 ;  /* 0x0000003f08087287 */ /* 0x000fe20008000000 */
[----:B------:R-:W-:-:S03]  /*1be0*/  SEL R3, R3, RZ, P1 ;  /* 0x000000ff03037207 */ /* 0x000fc60000800000 */
[----:B------:R-:W-:Y:S01]  /*1bf0*/  LOP3.LUT R7, R7, UR4, RZ, 0x3c, !PT ;  /* 0x0000000407077c12 */ /* 0x000fe2000f8e3cff */
[----:B------:R-:W-:Y:S07]  /*1c00*/  @P2 BRA `(.L_x_30) ;  /* 0xfffffffc00402947 */ /* 0x000fee000383ffff */
.L_x_23:
[----:B------:R-:W3:Y:S02]  /*1c10*/  LDC R0, c[0x0][0x28c] ;  /* 0x0000a300ff007b82 */ /* 0x000ee40000000800 */
[----:B---3--:R-:W-:-:S13]  /*1c20*/  ISETP.GE.AND P1, PT, R0, 0x1, PT ;  /* 0x000000010000780c */ /* 0x008fda0003f26270 */
[----:B------:R-:W-:Y:S05]  /*1c30*/  @!P1 BRA `(.L_x_31) ;  /* 0x0000000000509947 */ /* 0x000fea0003800000 */
[----:B------:R-:W-:Y:S05]  /*1c40*/  @!P0 BRA `(.L_x_32) ;  /* 0x0000000000048947 */ /* 0x000fea0003800000 */
[----:B------:R-:W-:Y:S01]  /*1c50*/  BPT.TRAP 0x1 ;  /* 0x000000040000795c */ /* 0x000fe20000300000 */
.L_x_32:
[----:B------:R-:W-:Y:S01]  /*1c60*/  ISETP.NE.AND P0, PT, R23, RZ, PT ;  /* 0x000000ff1700720c */ /* 0x000fe20003f05270 */
[----:B------:R-:W-:Y:S01]  /*1c70*/  BSSY B0, `(.L_x_33) ;  /* 0x000000e000007945 */ /* 0x000fe20003800000 */
[----:B------:R-:W-:-:S11]  /*1c80*/  ISETP.GT.U32.AND P1, PT, R19, 0x1, PT ;  /* 0x000000011300780c */ /* 0x000fd60003f24070 */
[----:B------:R-:W-:Y:S05]  /*1c90*/  @!P0 BRA `(.L_x_34) ;  /* 0x00000000002c8947 */ /* 0x000fea0003800000 */
[----:B------:R-:W-:-:S04]  /*1ca0*/  UISETP.LT.AND UP0, UPT, UR40, 0x1, UPT ;  /* 0x000000012800788c */ /* 0x000fc8000bf01270 */
[----:B------:R-:W-:-:S04]  /*1cb0*/  USEL UR6, UR40, 0x1, UP0 ;  /* 0x0000000128067887 */ /* 0x000fc80008000000 */
[----:B------:R-:W-:-:S04]  /*1cc0*/  UIADD3 UR6, UR39, UR40, -UR6 ;  /* 0x0000002827067290 */ /* 0x000fc8000fffe806 */
[----:B------:R-:W-:-:S04]  /*1cd0*/  UIMAD.WIDE.U32 UR4, UR6, 0x38e38e39, URZ ;  /* 0x38e38e39060478a5 */ /* 0x000fc8000f8e003f */
[----:B------:R-:W-:-:S04]  /*1ce0*/  USHF.R.U32.HI UR4, URZ, 0x2, UR5 ;  /* 0x000000023f047899 */ /* 0x000fc80008011605 */
[----:B------:R-:W-:-:S06]  /*1cf0*/  UIMAD UR6, UR4, -0x12, UR6 ;  /* 0xffffffee040678a4 */ /* 0x000fcc000f8e0206 */
[----:B------:R-:W-:-:S04]  /*1d00*/  IMAD.U32 R3, RZ, RZ, UR6 ;  /* 0x00000006ff037e24 */ /* 0x000fc8000f8e00ff */
[----:B------:R-:W-:-:S04]  /*1d10*/  IMAD R0, R3, 0x8, R6 ;  /* 0x0000000803007824 */ /* 0x000fc800078e0206 */
[----:B------:R-:W-:-:S05]  /*1d20*/  VIADD R3, R0, 0x90 ;  /* 0x0000009000037836 */ /* 0x000fca0000000000 */
[----:B------:R-:W-:-:S04]  /*1d30*/  PRMT R3, R152, 0x654, R3 ;  /* 0x0000065498037816 */ /* 0x000fc80000000003 */
[----:B------:R3:W-:Y:S03]  /*1d40*/  SYNCS.ARRIVE.TRANS64.RED.A1T0 RZ, [R3+URZ], RZ ;  /* 0x000000ff03ff79a7 */ /* 0x0007e6000810043f */
.L_x_34:
[----:B------:R-:W-:Y:S05]  /*1d50*/  BSYNC B0 ;  /* 0x0000000000007941 */ /* 0x000fea0003800000 */
.L_x_33:
[----:B------:R-:W-:Y:S05]  /*1d60*/  @P1 BRA `(.L_x_31) ;  /* 0x0000000000041947 */ /* 0x000fea0003800000 */
[----:B------:R-:W-:Y:S01]  /*1d70*/  BPT.TRAP 0x1 ;  /* 0x000000040000795c */ /* 0x000fe20000300000 */
.L_x_31:
[----:B------:R-:W4:Y:S01]  /*1d80*/  LDC R6, c[0x0][0x288] ;  /* 0x0000a200ff067b82 */ /* 0x000f220000000800 */
[----:B------:R-:W-:Y:S01]  /*1d90*/  IMAD.SHL.U32 R9, R153, 0x80, RZ ;  /* 0x0000008099097824 */ /* 0x000fe200078e00ff */
[--C-:B------:R-:W-:Y:S01]  /*1da0*/  SHF.R.U32.HI R0, RZ, 0x2, R18.reuse ;  /* 0x00000002ff007819 */ /* 0x100fe20000011612 */
[----:B------:R-:W-:Y:S01]  /*1db0*/  UIADD3 UR39, UR40, UR39, URZ ;  /* 0x0000002728277290 */ /* 0x000fe2000fffe03f */
[----:B01----:R-:W-:Y:S01]  /*1dc0*/  SHF.R.U32.HI R5, RZ, 0x7, R18 ;  /* 0x00000007ff057819 */ /* 0x003fe20000011612 */
[----:B------:R-:W-:Y:S01]  /*1dd0*/  IMAD.SHL.U32 R11, R154, 0x100, RZ ;  /* 0x000001009a0b7824 */ /* 0x000fe200078e00ff */
[----:B------:R-:W-:Y:S01]  /*1de0*/  LOP3.LUT R4, R18, 0x60, RZ, 0xc0, !PT ;  /* 0x0000006012047812 */ /* 0x000fe200078ec0ff */
[----:B------:R-:W-:Y:S01]  /*1df0*/  UISETP.GT.U32.AND UP0, UPT, UR39, 0x11, UPT ;  /* 0x000000112700788c */ /* 0x000fe2000bf04070 */
[----:B---3--:R-:W-:Y:S01]  /*1e00*/  LOP3.LUT R3, R0, 0x7, RZ, 0xc0, !PT ;  /* 0x0000000700037812 */ /* 0x008fe200078ec0ff */
[----:B------:R-:W-:Y:S01]  /*1e10*/  IMAD.SHL.U32 R14, R18, 0x2, RZ ;  /* 0x00000002120e7824 */ /* 0x000fe200078e00ff */
[----:B------:R-:W-:Y:S01]  /*1e20*/  LOP3.LUT R0, R5, 0x1, RZ, 0xc0, !PT ;  /* 0x0000000105007812 */ /* 0x000fe200078ec0ff */
[----:B------:R-:W-:Y:S01]  /*1e30*/  ULDC UR7, c[0x0][0x284] ;  /* 0x0000a10000077ab9 */ /* 0x000fe20000000800 */
[----:B------:R-:W-:Y:S01]  /*1e40*/  SHF.R.U32.HI R8, RZ, 0x1, R4 ;  /* 0x00000001ff087819 */ /* 0x000fe20000011604 */
[----:B------:R-:W-:Y:S01]  /*1e50*/  UISETP.LT.U32.AND UP0, UPT, UR40, 0x12, UP0 ;  /* 0x000000122800788c */ /* 0x000fe20008701070 */
[----:B------:R-:W-:Y:S01]  /*1e60*/  SHF.R.S32.HI R162, RZ, 0x1f, R22 ;  /* 0x0000001fffa27819 */ /* 0x000fe20000011416 */
[----:B------:R-:W-:Y:S01]  /*1e70*/  UISETP.GE.U32.AND UP1, UPT, UR40, 0x12, UPT ;  /* 0x000000122800788c */ /* 0x000fe2000bf26070 */
[----:B------:R-:W-:Y:S01]  /*1e80*/  IMAD.SHL.U32 R10, R0, 0x40, RZ ;  /* 0x00000040000a7824 */ /* 0x000fe200078e00ff */
[----:B------:R-:W-:Y:S01]  /*1e90*/  IADD3 R5, RZ, -R8, -R3 ;  /* 0x80000008ff057210 */ /* 0x000fe20007ffe803 */
[----:B------:R-:W-:Y:S01]  /*1ea0*/  ULDC.64 UR8, c[0x0][0x5d0] ;  /* 0x0001740000087ab9 */ /* 0x000fe20000000a00 */
[C---:B------:R-:W-:Y:S01]  /*1eb0*/  LOP3.LUT R14, R9.reuse, 0x6, R14, 0xf8, !PT ;  /* 0x00000006090e7812 */ /* 0x040fe200078ef80e */
[----:B------:R-:W-:Y:S01]  /*1ec0*/  UIMAD.WIDE.U32 UR4, UR39, 0x38e38e39, URZ ;  /* 0x38e38e39270478a5 */ /* 0x000fe2000f8e003f */
[----:B------:R-:W-:Y:S01]  /*1ed0*/  LOP3.LUT R4, R18, 0x3, RZ, 0xc0, !PT ;  /* 0x0000000312047812 */ /* 0x000fe200078ec0ff */
[----:B------:R-:W-:Y:S01]  /*1ee0*/  USEL UR6, URZ, 0x1, !UP0 ;  /* 0x000000013f067887 */ /* 0x000fe2000c000000 */
[----:B------:R-:W-:Y:S01]  /*1ef0*/  IMAD R7, R162, UR8, RZ ;  /* 0x00000008a2077c24 */ /* 0x000fe2000f8e02ff */
[----:B----4-:R-:W-:Y:S01]  /*1f00*/  ISETP.GE.AND P0, PT, R9, R6, PT ;  /* 0x000000060900720c */ /* 0x010fe20003f06270 */
[----:B------:R-:W-:Y:S01]  /*1f10*/  IMAD R0, R0, -0x40, R5 ;  /* 0xffffffc000007824 */ /* 0x000fe200078e0205 */
[----:B------:R-:W-:Y:S01]  /*1f20*/  SHF.R.S32.HI R15, RZ, 0x1f, R14 ;  /* 0x0000001fff0f7819 */ /* 0x000fe2000001140e */
[----:B------:R-:W-:Y:S01]  /*1f30*/  USHF.R.U32.HI UR4, URZ, 0x2, UR5 ;  /* 0x000000023f047899 */ /* 0x000fe20008011605 */
[C---:B------:R-:W-:Y:S01]  /*1f40*/  ISETP.GE.OR P0, PT, R11.reuse, UR7, P0 ;  /* 0x000000070b007c0c */ /* 0x040fe20008706670 */
[----:B------:R-:W-:Y:S01]  /*1f50*/  ULOP3.LUT UR38, UR38, UR6, URZ, 0x3c, !UPT ;  /* 0x0000000626267292 */ /* 0x000fe2000f8e3c3f */
[----:B------:R-:W-:Y:S01]  /*1f60*/  LOP3.LUT R3, R10, 0x40, R3, 0xe2, !PT ;  /* 0x000000400a037812 */ /* 0x000fe200078ee203 */
[----:B------:R-:W-:Y:S01]  /*1f70*/  IMAD R10, R4, -0x2, R6 ;  /* 0xfffffffe040a7824 */ /* 0x000fe200078e0206 */
[----:B------:R-:W-:Y:S01]  /*1f80*/  UIMAD UR39, UR4, -0x12, UR39 ;  /* 0xffffffee042778a4 */ /* 0x000fe2000f8e0227 */
[----:B------:R-:W-:Y:S01]  /*1f90*/  IMAD.WIDE R4, R154, 0x100, RZ ;  /* 0x000001009a047825 */ /* 0x000fe200078e02ff */
[----:B------:R-:W-:Y:S01]  /*1fa0*/  @UP1 ULOP3.LUT UR38, UR38, 0x1, UR4, 0x78, !UPT ;  /* 0x0000000126261892 */ /* 0x000fe2000f8e7804 */
[----:B------:R-:W-:-:S02]  /*1fb0*/  IADD3 R0, -R11, UR7, R0 ;  /* 0x000000070b007c10 */ /* 0x000fc4000fffe100 */
[----:B------:R-:W-:Y:S01]  /*1fc0*/  IMAD R13, R22, UR9, R7 ;  /* 0x00000009160d7c24 */ /* 0x000fe2000f8e0207 */
[----:B------:R-:W-:Y:S01]  /*1fd0*/  LOP3.LUT R153, R4, R3, R8, 0xfe, !PT ;  /* 0x0000000304997212 */ /* 0x000fe200078efe08 */
[----:B------:R-:W-:-:S04]  /*1fe0*/  IMAD.WIDE.U32 R6, R22, UR8, R14 ;  /* 0x0000000816067c25 */ /* 0x000fc8000f8e000e */
[----:B------:R-:W-:Y:S02]  /*1ff0*/  IMAD.IADD R7, R7, 0x1, R13 ;  /* 0x0000000107077824 */ /* 0x000fe400078e020d */
[----:B------:R-:W-:Y:S02]  /*2000*/  IMAD.IADD R3, R10, 0x1, -R9 ;  /* 0x000000010a037824 */ /* 0x000fe400078e0a09 */
[----:B------:R-:W-:Y:S01]  /*2010*/  IMAD.MOV.U32 R154, RZ, RZ, -0x1 ;  /* 0xffffffffff9a7424 */ /* 0x000fe200078e00ff */
[----:B------:R-:W-:Y:S06]  /*2020*/  @P0 BRA `(.L_x_35) ;  /* 0x0000006000f40947 */ /* 0x000fec0003800000 */
[----:B------:R-:W0:Y:S01]  /*2030*/  LDC.64 R20, c[0x0][0x5c8] ;  /* 0x00017200ff147b82 */ /* 0x000e220000000a00 */
[----:B------:R-:W-:Y:S01]  /*2040*/  ULDC.64 UR4, c[0x0][0x5c0] ;  /* 0x0001700000047ab9 */ /* 0x000fe20000000a00 */
[----:B------:R-:W-:Y:S01]  /*2050*/  BSSY B0, `(.L_x_35) ;  /* 0x000063a000007945 */ /* 0x000fe20003800000 */
[-C--:B0-----:R-:W-:Y:S01]  /*2060*/  IMAD R8, R5, R20.reuse, RZ ;  /* 0x0000001405087224 */ /* 0x081fe200078e02ff */
[----:B------:R-:W-:Y:S01]  /*2070*/  SHF.L.U64.HI R13, R20, 0x3, R21 ;  /* 0x00000003140d7819 */ /* 0x000fe20000010215 */
[----:B------:R-:W-:-:S04]  /*2080*/  IMAD.WIDE.U32 R6, R153, R20, R6 ;  /* 0x0000001499067225 */ /* 0x000fc800078e0006 */
[----:B------:R-:W-:Y:S01]  /*2090*/  IMAD R9, R153, R21, R8 ;  /* 0x0000001599097224 */ /* 0x000fe200078e0208 */
[----:B------:R-:W-:Y:S01]  /*20a0*/  IADD3 R160, P0, R6, UR4, RZ ;  /* 0x0000000406a07c10 */ /* 0x000fe2000ff1e0ff */
[C---:B------:R-:W-:Y:S02]  /*20b0*/  IMAD.SHL.U32 R11, R20.reuse, 0x8, RZ ;  /* 0x00000008140b7824 */ /* 0x040fe400078e00ff */
[----:B------:R-:W-:Y:S01]  /*20c0*/  IMAD.IADD R9, R7, 0x1, R9 ;  /* 0x0000000107097824 */ /* 0x000fe200078e0209 */
[-C--:B------:R-:W-:Y:S02]  /*20d0*/  LEA R6, P2, R20, R160.reuse, 0x7 ;  /* 0x000000a014067211 */ /* 0x080fe400078438ff */
[----:B------:R-:W-:Y:S02]  /*20e0*/  IADD3 R8, P1, R11, R160, RZ ;  /* 0x000000a00b087210 */ /* 0x000fe40007f3e0ff */
[----:B------:R-:W-:Y:S02]  /*20f0*/  IADD3.X R161, R9, UR5, RZ, P0, !PT ;  /* 0x0000000509a17c10 */ /* 0x000fe400087fe4ff */
[----:B-----5:R-:W-:-:S02]  /*2100*/  ISETP.NE.AND P0, PT, R156, RZ, PT ;  /* 0x000000ff9c00720c */ /* 0x020fc40003f05270 */
[----:B------:R-:W-:Y:S01]  /*2110*/  LEA.HI.X R7, R20, R161, R21, 0x7, P2 ;  /* 0x000000a114077211 */ /* 0x000fe200010f3c15 */
[----:B------:R-:W-:Y:S01]  /*2120*/  IMAD.X R9, R13, 0x1, R161, P1 ;  /* 0x000000010d097824 */ /* 0x000fe200008e06a1 */
[----:B------:R-:W-:-:S05]  /*2130*/  IADD3 R10, P2, R11, R6, RZ ;  /* 0x000000060b0a7210 */ /* 0x000fca0007f5e0ff */
[----:B------:R-:W-:-:S04]  /*2140*/  IMAD.X R11, R13, 0x1, R7, P2 ;  /* 0x000000010d0b7824 */ /* 0x000fc800010e0607 */
[----:B------:R-:W-:Y:S05]  /*2150*/  @!P0 BRA `(.L_x_36) ;  /* 0x0000004800948947 */ /* 0x000fea0003800000 */
[----:B------:R-:W0:Y:S01]  /*2160*/  LDC.64 R158, c[0x0][0x5b0] ;  /* 0x00016c00ff9e7b82 */ /* 0x000e220000000a00 */
[----:B------:R-:W-:Y:S01]  /*2170*/  ULDC.64 UR4, c[0x0][0x5b8] ;  /* 0x00016e0000047ab9 */ /* 0x000fe20000000a00 */
[----:B------:R-:W-:Y:S01]  /*2180*/  ISETP.GE.AND P0, PT, R0, 0x1, PT ;  /* 0x000000010000780c */ /* 0x000fe20003f06270 */
[----:B------:R-:W-:Y:S01]  /*2190*/  IMAD R21, R162, UR4, RZ ;  /* 0x00000004a2157c24 */ /* 0x000fe2000f8e02ff */
[----:B------:R-:W-:Y:S01]  /*21a0*/  BSSY B1, `(.L_x_37) ;  /* 0x0000010000017945 */ /* 0x000fe20003800000 */
[C---:B------:R-:W-:Y:S01]  /*21b0*/  IMAD.WIDE.U32 R14, R22.reuse, UR4, R14 ;  /* 0x00000004160e7c25 */ /* 0x040fe2000f8e000e */
[----:B------:R-:W-:Y:S02]  /*21c0*/  ISETP.LT.OR P3, PT, R3, 0x1, !P0 ;  /* 0x000000010300780c */ /* 0x000fe40004761670 */
[----:B------:R-:W1:Y:S01]  /*21d0*/  LDC.64 R12, c[0x0][0x5a8] ;  /* 0x00016a00ff0c7b82 */ /* 0x000e620000000a00 */
[----:B------:R-:W-:Y:S02]  /*21e0*/  IMAD R21, R22, UR5, R21 ;  /* 0x0000000516157c24 */ /* 0x000fe4000f8e0215 */
[----:B------:R-:W-:-:S02]  /*21f0*/  IMAD.MOV.U32 R20, RZ, RZ, R14 ;  /* 0x000000ffff147224 */ /* 0x000fc400078e000e */
[----:B------:R-:W-:Y:S02]  /*2200*/  IMAD.IADD R21, R15, 0x1, R21 ;  /* 0x000000010f157824 */ /* 0x000fe400078e0215 */
[-C--:B0-----:R-:W-:Y:S01]  /*2210*/  IMAD R22, R5, R158.reuse, RZ ;  /* 0x0000009e05167224 */ /* 0x081fe200078e02ff */
[----:B------:R-:W-:Y:S01]  /*2220*/  SHF.L.U64.HI R165, R158, 0x3, R159 ;  /* 0x000000039ea57819 */ /* 0x000fe2000001029f */
[----:B------:R-:W-:-:S04]  /*2230*/  IMAD.WIDE.U32 R162, R153, R158, R20 ;  /* 0x0000009e99a27225 */ /* 0x000fc800078e0014 */
[----:B------:R-:W-:Y:S01]  /*2240*/  IMAD R171, R153, R159, R22 ;  /* 0x0000009f99ab7224 */ /* 0x000fe200078e0216 */
[----:B-1----:R-:W-:Y:S01]  /*2250*/  IADD3 R162, P1, R162, R12, RZ ;  /* 0x0000000ca2a27210 */ /* 0x002fe20007f3e0ff */
[----:B------:R-:W-:-:S03]  /*2260*/  IMAD.SHL.U32 R164, R158, 0x8, RZ ;  /* 0x000000089ea47824 */ /* 0x000fc600078e00ff */
[----:B------:R-:W-:Y:S01]  /*2270*/  IADD3.X R163, R13, R163, R171, P1, !PT ;  /* 0x000000a30da37210 */ /* 0x000fe20000ffe4ab */
[----:B------:R-:W-:Y:S08]  /*2280*/  @P3 BRA `(.L_x_38) ;  /* 0x0000000000043947 */ /* 0x000ff00003800000 */
[----:B--2---:R0:W5:Y:S02]  /*2290*/  LDG.E.U8 R157, desc[UR36][R162.64] ;  /* 0x00000024a29d7981 */ /* 0x004164000c1e1100 */
.L_x_38:
[----:B------:R-:W-:Y:S05]  /*22a0*/  BSYNC B1 ;  /* 0x0000000000017941 */ /* 0x000fea0003800000 */
.L_x_37:
[----:B-----5:R-:W-:Y:S01]  /*22b0*/  LOP3.LUT R22, R157, 0xffff, RZ, 0xc0, !PT ;  /* 0x0000ffff9d167812 */ /* 0x020fe200078ec0ff */
[----:B------:R-:W-:Y:S01]  /*22c0*/  IMAD.WIDE.U32 R166, R153, R158, R164 ;  /* 0x0000009e99a67225 */ /* 0x000fe200078e00a4 */
[----:B------:R-:W-:Y:S01]  /*22d0*/  ISETP.LT.OR P4, PT, R3, 0x2, !P0 ;  /* 0x000000020300780c */ /* 0x000fe20004781670 */
[----:B------:R-:W-:Y:S01]  /*22e0*/  BSSY B1, `(.L_x_39) ;  /* 0x000000e000017945 */ /* 0x000fe20003800000 */
[----:B------:R-:W-:Y:S01]  /*22f0*/  PRMT R169, R22, 0x8880, RZ ;  /* 0x0000888016a97816 */ /* 0x000fe200000000ff */
[----:B------:R-:W-:Y:S01]  /*2300*/  IMAD.IADD R167, R171, 0x1, R167 ;  /* 0x00000001aba77824 */ /* 0x000fe200078e02a7 */
[----:B------:R-:W-:Y:S02]  /*2310*/  IADD3 R166, P2, P5, R14, R12, R166 ;  /* 0x0000000c0ea67210 */ /* 0x000fe40007d5e0a6 */
[----:B------:R-:W-:Y:S01]  /*2320*/  ISETP.GE.AND P1, PT, R0, 0x9, PT ;  /* 0x000000090000780c */ /* 0x000fe20003f26270 */
[----:B------:R-:W-:Y:S01]  /*2330*/  IMAD R22, R169, R156, RZ ;  /* 0x0000009ca9167224 */ /* 0x000fe200078e02ff */
[----:B------:R-:W-:-:S02]  /*2340*/  IADD3.X R167, R21, R13, R167, P2, P5 ;  /* 0x0000000d15a77210 */ /* 0x000fc400017ea4a7 */
[----:B------:R-:W-:Y:S01]  /*2350*/  ISETP.LT.OR P2, PT, R3, 0x1, !P1 ;  /* 0x000000010300780c */ /* 0x000fe20004f41670 */
[----:B------:R-:W-:-:S05]  /*2360*/  @!P3 IMAD R169, R88, R155, R22 ;  /* 0x0000009b58a9b224 */ /* 0x000fca00078e0216 */
[----:B------:R1:W-:Y:S01]  /*2370*/  @!P3 STG.E.U8 desc[UR36][R160.64], R169 ;  /* 0x000000a9a000b986 */ /* 0x0003e2000c101124 */
[----:B------:R-:W-:Y:S06]  /*2380*/  @P4 BRA `(.L_x_40) ;  /* 0x00000000000c4947 */ /* 0x000fec0003800000 */
[----:B--2---:R-:W1:Y:S02]  /*2390*/  LDG.E.U8 R157, desc[UR36][R162.64+0x1] ;  /* 0x00000124a29d7981 */ /* 0x004e64000c1e1100 */
[----:B-1----:R-:W-:-:S05]  /*23a0*/  PRMT R169, R157, 0x8880, RZ ;  /* 0x000088809da97816 */ /* 0x002fca00000000ff */
[----:B------:R-:W-:-:S07]  /*23b0*/  IMAD R22, R169, R156, RZ ;  /* 0x0000009ca9167224 */ /* 0x000fce00078e02ff */
.L_x_40:
[----:B------:R-:W-:Y:S05]  /*23c0*/  BSYNC B1 ;  /* 0x0000000000017941 */ /* 0x000fea0003800000 */
.L_x_39:
[----:B------:R-:W-:Y:S01]  /*23d0*/  @!P4 IMAD R89, R89, R155, R22 ;  /* 0x0000009b5959c224 */ /* 0x000fe200078e0216 */
[----:B------:R-:W-:Y:S04]  /*23e0*/  BSSY B1, `(.L_x_41) ;  /* 0x0000006000017945 */ /* 0x000fe80003800000 */
[----:B------:R3:W-:Y:S01]  /*23f0*/  @!P4 STG.E.U8 desc[UR36][R160.64+0x1], R89 ;  /* 0x00000159a000c986 */ /* 0x0007e2000c101124 */
[----:B------:R-:W-:Y:S05]  /*2400*/  @P2 BRA `(.L_x_42) ;  /* 0x00000000000c2947 */ /* 0x000fea0003800000 */
[----:B--2---:R-:W3:Y:S02]  /*2410*/  LDG.E.U8 R157, desc[UR36][R166.64] ;  /* 0x00000024a69d7981 */ /* 0x004ee4000c1e1100 */
[----:B---3--:R-:W-:-:S05]  /*2420*/  PRMT R89, R157, 0x8880, RZ ;  /* 0x000088809d597816 */ /* 0x008fca00000000ff */
[----:B------:R-:W-:-:S07]  /*2430*/  IMAD R22, R89, R156, RZ ;  /* 0x0000009c59167224 */ /* 0x000fce00078e02ff */
.L_x_42:
[----:B------:R-:W-:Y:S05]  /*2440*/  BSYNC B1 ;  /* 0x0000000000017941 */ /* 0x000fea0003800000 */
.L_x_41:
[C---:B------:R-:W-:Y:S01]  /*2450*/  ISETP.LT.OR P4, PT, R3.reuse, 0x2, !P1 ;  /* 0x000000020300780c */ /* 0x040fe20004f81670 */
[----:B---3--:R-:W-:Y:S01]  /*2460*/  @!P2 IMAD R89, R90, R155, R22 ;  /* 0x0000009b5a59a224 */ /* 0x008fe200078e0216 */
[----:B------:R-:W-:Y:S01]  /*2470*/  BSSY B1, `(.L_x_43) ;  /* 0x0000009000017945 */ /* 0x000fe20003800000 */
[C---:B------:R-:W-:Y:S02]  /*2480*/  ISETP.LT.OR P3, PT, R3.reuse, 0x9, !P0 ;  /* 0x000000090300780c */ /* 0x040fe40004761670 */
[C---:B------:R-:W-:Y:S01]  /*2490*/  ISETP.LT.OR P5, PT, R3.reuse, 0xa, !P0 ;  /* 0x0000000a0300780c */ /* 0x040fe200047a1670 */
[----:B------:R3:W-:Y:S01]  /*24a0*/  @!P2 STG.E.U8 desc[UR36][R8.64], R89 ;  /* 0x000000590800a986 */ /* 0x0007e2000c101124 */
[----:B------:R-:W-:-:S06]  /*24b0*/  ISETP.LT.OR P2, PT, R3, 0x9, !P1 ;  /* 0x000000090300780c */ /* 0x000fcc0004f41670 */
[----:B------:R-:W-:Y:S07]  /*24c0*/  @P4 BRA `(.L_x_44) ;  /* 0x00000000000c4947 */ /* 0x000fee0003800000 */
[----:B--2---:R-:W3:Y:S02]  /*24d0*/  LDG.E.U8 R157, desc[UR36][R166.64+0x1] ;  /* 0x00000124a69d7981 */ /* 0x004ee4000c1e1100 */
[----:B---3--:R-:W-:-:S05]  /*24e0*/  PRMT R89, R157, 0x8880, RZ ;  /* 0x000088809d597816 */ /* 0x008fca00000000ff */
[----:B------:R-:W-:-:S07]  /*24f0*/  IMAD R22, R89, R156, RZ ;  /* 0x0000009c59167224 */ /* 0x000fce00078e02ff */
.L_x_44:
[----:B------:R-:W-:Y:S05]  /*2500*/  BSYNC B1 ;  /* 0x0000000000017941 */ /* 0x000fea0003800000 */
.L_x_43:
[----:B------:R-:W-:Y:S01]  /*2510*/  @!P4 IMAD R91, R91, R155, R22 ;  /* 0x0000009b5b5bc224 */ /* 0x000fe200078e0216 */
[----:B------:R-:W-:Y:S04]  /*2520*/  BSSY B1, `(.L_x_45) ;  /* 0x0000006000017945 */ /* 0x000fe80003800000 */
[----:B------:R4:W-:Y:S01]  /*2530*/  @!P4 STG.E.U8 desc[UR36][R8.64+0x1], R91 ;  /* 0x0000015b0800c986 */ /* 0x0009e2000c101124 */
[----:B------:R-:W-:Y:S05]  /*2540*/  @P3 BRA `(.L_x_46) ;  /* 0x00000000000c3947 */ /* 0x000fea0003800000 */
[----:B--2---:R-:W3:Y:S02]  /*2550*/  LDG.E.U8 R157, desc[UR36][R162.64+0x8] ;  /* 0x00000824a29d7981 */ /* 0x004ee4000c1e1100 */
[----:B---3--:R-:W-:-:S05]  /*2560*/  PRMT R89, R157, 0x8880, RZ ;  /* 0x000088809d597816 */ /* 0x008fca00000000ff */
[----:B------:R-:W-:-:S07]  /*2570*/  IMAD R22, R89, R156, RZ ;  /* 0x0000009c59167224 */ /* 0x000fce00078e02ff */
.L_x_46:
[----:B------:R-:W-:Y:S05]  /*2580*/  BSYNC B1 ;  /* 0x0000000000017941 */ /* 0x000fea0003800000 */
.L_x_45:
[----:B---3--:R-:W-:Y:S01]  /*2590*/  @!P3 IMAD R89, R92, R155, R22 ;  /* 0x0000009b5c59b224 */ /* 0x008fe200078e0216 */
[----:B------:R-:W-:Y:S04]  /*25a0*/  BSSY B1, `(.L_x_47) ;  /* 0x0000006000017945 */ /* 0x000fe80003800000 */
[----:B------:R3:W-:Y:S01]  /*25b0*/  @!P3 STG.E.U8 desc[UR36][R160.64+0x8], R89 ;  /* 0x00000859a000b986 */ /* 0x0007e2000c101124 */
[----:B------:R-:W-:Y:S05]  /*25c0*/  @P5 BRA `(.L_x_48) ;  /* 0x00000000000c5947 */ /* 0x000fea0003800000 */
[----:B--2---:R-:W3:Y:S02]  /*25d0*/  LDG.E.U8 R157, desc[UR36][R162.64+0x9] ;  /* 0x00000924a29d7981 */ /* 0x004ee4000c1e1100 */
[----:B---3--:R-:W-:-:S05]  /*25e0*/  PRMT R89, R157, 0x8880, RZ ;  /* 0x000088809d597816 */ /* 0x008fca00000000ff */
[----:B------:R-:W-:-:S07]  /*25f0*/  IMAD R22, R89, R156, RZ ;  /* 0x0000009c59167224 */ /* 0x000fce00078e02ff */
.L_x_48:
[----:B------:R-:W-:Y:S05]  /*2600*/  BSYNC B1 ;  /* 0x0000000000017941 */ /* 0x000fea0003800000 */
.L_x_47:
[----:B------:R-:W-:Y:S01]  /*2610*/  @!P5 IMAD R93, R93, R155, R22 ;  /* 0x0000009b5d5dd224 */ /* 0x000fe200078e0216 */
[----:B------:R-:W-:Y:S04]  /*2620*/  BSSY B1, `(.L_x_49) ;  /* 0x0000006000017945 */ /* 0x000fe80003800000 */
[----:B------:R0:W-:Y:S01]  /*2630*/  @!P5 STG.E.U8 desc[UR36][R160.64+0x9], R93 ;  /* 0x0000095da000d986 */ /* 0x0001e2000c101124 */
[----:B------:R-:W-:Y:S05]  /*2640*/  @P2 BRA `(.L_x_50) ;  /* 0x00000000000c2947 */ /* 0x000fea0003800000 */
[----:B--2---:R-:W3:Y:S02]  /*2650*/  LDG.E.U8 R157, desc[UR36][R166.64+0x8] ;  /* 0x00000824a69d7981 */ /* 0x004ee4000c1e1100 */
[----:B---3--:R-:W-:-:S05]  /*2660*/  PRMT R89, R157, 0x8880, RZ ;  /* 0x000088809d597816 */ /* 0x008fca00000000ff */
[----:B------:R-:W-:-:S07]  /*2670*/  IMAD R22, R89, R156, RZ ;  /* 0x0000009c59167224 */ /* 0x000fce00078e02ff */
.L_x_50:
[----:B------:R-:W-:Y:S05]  /*2680*/  BSYNC B1 ;  /* 0x0000000000017941 */ /* 0x000fea0003800000 */
.L_x_49:
        /* <DEDUP_REMOVED lines=11> */
.L_x_52:
[----:B------:R-:W-:Y:S05]  /*2740*/  BSYNC B1 ;  /* 0x0000000000017941 */ /* 0x000fea0003800000 */
.L_x_51:
[----:B------:R-:W-:Y:S01]  /*2750*/  @!P4 IMAD R95, R95, R155, R22 ;  /* 0x0000009b5f5fc224 */ /* 0x000fe200078e0216 */
[----:B------:R-:W-:Y:S04]  /*2760*/  BSSY B1, `(.L_x_53) ;  /* 0x0000006000017945 */ /* 0x000fe80003800000 */
[----:B------:R0:W-:Y:S01]  /*2770*/  @!P4 STG.E.U8 desc[UR36][R8.64+0x9], R95 ;  /* 0x0000095f0800c986 */ /* 0x0001e2000c101124 */
[----:B------:R-:W-:Y:S05]  /*2780*/  @P3 BRA `(.L_x_54) ;  /* 0x00000000000c3947 */ /* 0x000fea0003800000 */
[----:B--2---:R-:W3:Y:S02]  /*2790*/  LDG.E.U8 R157, desc[UR36][R162.64+0x10] ;  /* 0x00001024a29d7981 */ /* 0x004ee4000c1e1100 */
[----:B---3--:R-:W-:-:S05]  /*27a0*/  PRMT R89, R157, 0x8880, RZ ;  /* 0x000088809d597816 */ /* 0x008fca00000000ff */
[----:B------:R-:W-:-:S07]  /*27b0*/  IMAD R22, R89, R156, RZ ;  /* 0x0000009c59167224 */ /* 0x000fce00078e02ff */
.L_x_54:
[----:B------:R-:W-:Y:S05]  /*27c0*/  BSYNC B1 ;  /* 0x0000000000017941 */ /* 0x000fea0003800000 */
.L_x_53:
[----:B---3--:R-:W-:Y:S01]  /*27d0*/  @!P3 IMAD R89, R96, R155, R22 ;  /* 0x0000009b6059b224 */ /* 0x008fe200078e0216 */
[----:B------:R-:W-:Y:S04]  /*27e0*/  BSSY B1, `(.L_x_55) ;  /* 0x0000006000017945 */ /* 0x000fe80003800000 */
[----:B------:R3:W-:Y:S01]  /*27f0*/  @!P3 STG.E.U8 desc[UR36][R160.64+0x10], R89 ;  /* 0x00001059a000b986 */ /* 0x0007e2000c101124 */
[----:B------:R-:W-:Y:S05]  /*2800*/  @P5 BRA `(.L_x_56) ;  /* 0x00000000000c5947 */ /* 0x000fea0003800000 */
[----:B--2---:R-:W3:Y:S02]  /*2810*/  LDG.E.U8 R157, desc[UR36][R162.64+0x11] ;  /* 0x00001124a29d7981 */ /* 0x004ee4000c1e1100 */
[----:B---3--:R-:W-:-:S05]  /*2820*/  PRMT R89, R157, 0x8880, RZ ;  /* 0x000088809d597816 */ /* 0x008fca00000000ff */
[----:B------:R-:W-:-:S07]  /*2830*/  IMAD R22, R89, R156, RZ ;  /* 0x0000009c59167224 */ /* 0x000fce00078e02ff */
.L_x_56:
[----:B------:R-:W-:Y:S05]  /*2840*/  BSYNC B1 ;  /* 0x0000000000017941 */ /* 0x000fea0003800000 */
.L_x_55:
[----:B------:R-:W-:Y:S01]  /*2850*/  @!P5 IMAD R97, R97, R155, R22 ;  /* 0x0000009b6161d224 */ /* 0x000fe200078e0216 */
[----:B------:R-:W-:Y:S04]  /*2860*/  BSSY B1, `(.L_x_57) ;  /* 0x0000006000017945 */ /* 0x000fe80003800000 */
[----:B------:R0:W-:Y:S01]  /*2870*/  @!P5 STG.E.U8 desc[UR36][R160.64+0x11], R97 ;  /* 0x00001161a000d986 */ /* 0x0001e2000c101124 */
[----:B------:R-:W-:Y:S05]  /*2880*/  @P2 BRA `(.L_x_58) ;  /* 0x00000000000c2947 */ /* 0x000fea0003800000 */
[----:B--2---:R-:W3:Y:S02]  /*2890*/  LDG.E.U8 R157, desc[UR36][R166.64+0x10] ;  /* 0x00001024a69d7981 */ /* 0x004ee4000c1e1100 */
[----:B---3--:R-:W-:-:S05]  /*28a0*/  PRMT R89, R157, 0x8880, RZ ;  /* 0x000088809d597816 */ /* 0x008fca00000000ff */
[----:B------:R-:W-:-:S07]  /*28b0*/  IMAD R22, R89, R156, RZ ;  /* 0x0000009c59167224 */ /* 0x000fce00078e02ff */
.L_x_58:
[----:B------:R-:W-:Y:S05]  /*28c0*/  BSYNC B1 ;  /* 0x0000000000017941 */ /* 0x000fea0003800000 */
.L_x_57:
        /* <DEDUP_REMOVED lines=11> */
.L_x_60:
[----:B------:R-:W-:Y:S05]  /*2980*/  BSYNC B1 ;  /* 0x0000000000017941 */ /* 0x000fea0003800000 */
.L_x_59:
[----:B------:R-:W-:Y:S01]  /*2990*/  @!P4 IMAD R99, R99, R155, R22 ;  /* 0x0000009b6363c224 */ /* 0x000fe200078e0216 */
[----:B------:R-:W-:Y:S04]  /*29a0*/  BSSY B1, `(.L_x_61) ;  /* 0x0000006000017945 */ /* 0x000fe80003800000 */
[----:B------:R0:W-:Y:S01]  /*29b0*/  @!P4 STG.E.U8 desc[UR36][R8.64+0x11], R99 ;  /* 0x000011630800c986 */ /* 0x0001e2000c101124 */
[----:B------:R-:W-:Y:S05]  /*29c0*/  @P3 BRA `(.L_x_62) ;  /* 0x00000000000c3947 */ /* 0x000fea0003800000 */
[----:B--2---:R-:W3:Y:S02]  /*29d0*/  LDG.E.U8 R157, desc[UR36][R162.64+0x18] ;  /* 0x00001824a29d7981 */ /* 0x004ee4000c1e1100 */
[----:B---3--:R-:W-:-:S05]  /*29e0*/  PRMT R89, R157, 0x8880, RZ ;  /* 0x000088809d597816 */ /* 0x008fca00000000ff */
[----:B------:R-:W-:-:S07]  /*29f0*/  IMAD R22, R89, R156, RZ ;  /* 0x0000009c59167224 */ /* 0x000fce00078e02ff */
.L_x_62:
[----:B------:R-:W-:Y:S05]  /*2a00*/  BSYNC B1 ;  /* 0x0000000000017941 */ /* 0x000fea0003800000 */
.L_x_61:
[----:B---3--:R-:W-:Y:S01]  /*2a10*/  @!P3 IMAD R89, R100, R155, R22 ;  /* 0x0000009b6459b224 */ /* 0x008fe200078e0216 */
[----:B------:R-:W-:Y:S04]  /*2a20*/  BSSY B1, `(.L_x_63) ;  /* 0x0000006000017945 */ /* 0x000fe80003800000 */
[----:B------:R3:W-:Y:S01]  /*2a30*/  @!P3 STG.E.U8 desc[UR36][R160.64+0x18], R89 ;  /* 0x00001859a000b986 */ /* 0x0007e2000c101124 */
[----:B------:R-:W-:Y:S05]  /*2a40*/  @P5 BRA `(.L_x_64) ;  /* 0x00000000000c5947 */ /* 0x000fea0003800000 */
[----:B--2---:R-:W3:Y:S02]  /*2a50*/  LDG.E.U8 R157, desc[UR36][R162.64+0x19] ;  /* 0x00001924a29d7981 */ /* 0x004ee4000c1e1100 */
[----:B---3--:R-:W-:-:S05]  /*2a60*/  PRMT R89, R157, 0x8880, RZ ;  /* 0x000088809d597816 */ /* 0x008fca00000000ff */
[----:B------:R-:W-:-:S07]  /*2a70*/  IMAD R22, R89, R156, RZ ;  /* 0x0000009c59167224 */ /* 0x000fce00078e02ff */
.L_x_64:
[----:B------:R-:W-:Y:S05]  /*2a80*/  BSYNC B1 ;  /* 0x0000000000017941 */ /* 0x000fea0003800000 */
.L_x_63:
[----:B------:R-:W-:Y:S01]  /*2a90*/  @!P5 IMAD R101, R101, R155, R22 ;  /* 0x0000009b6565d224 */ /* 0x000fe200078e0216 */
[----:B------:R-:W-:Y:S04]  /*2aa0*/  BSSY B1, `(.L_x_65) ;  /* 0x0000006000017945 */ /* 0x000fe80003800000 */
[----:B------:R0:W-:Y:S01]  /*2ab0*/  @!P5 STG.E.U8 desc[UR36][R160.64+0x19], R101 ;  /* 0x00001965a000d986 */ /* 0x0001e2000c101124 */
[----:B------:R-:W-:Y:S05]  /*2ac0*/  @P2 BRA `(.L_x_66) ;  /* 0x00000000000c2947 */ /* 0x000fea0003800000 */
[----:B--2---:R-:W3:Y:S02]  /*2ad0*/  LDG.E.U8 R157, desc[UR36][R166.64+0x18] ;  /* 0x00001824a69d7981 */ /* 0x004ee4000c1e1100 */
[----:B---3--:R-:W-:-:S05]  /*2ae0*/  PRMT R89, R157, 0x8880, RZ ;  /* 0x000088809d597816 */ /* 0x008fca00000000ff */
[----:B------:R-:W-:-:S07]  /*2af0*/  IMAD R22, R89, R156, RZ ;  /* 0x0000009c59167224 */ /* 0x000fce00078e02ff */
.L_x_66:
[----:B------:R-:W-:Y:S05]  /*2b00*/  BSYNC B1 ;  /* 0x0000000000017941 */ /* 0x000fea0003800000 */
.L_x_65:
        /* <DEDUP_REMOVED lines=11> */
.L_x_68:
[----:B------:R-:W-:Y:S05]  /*2bc0*/  BSYNC B1 ;  /* 0x0000000000017941 */ /* 0x000fea0003800000 */
.L_x_67:
[----:B------:R-:W-:Y:S01]  /*2bd0*/  @!P4 IMAD R103, R103, R155, R22 ;  /* 0x0000009b6767c224 */ /* 0x000fe200078e0216 */
[----:B------:R-:W-:Y:S04]  /*2be0*/  BSSY B1, `(.L_x_69) ;  /* 0x0000006000017945 */ /* 0x000fe80003800000 */
[----:B------:R0:W-:Y:S01]  /*2bf0*/  @!P4 STG.E.U8 desc[UR36][R8.64+0x19], R103 ;  /* 0x000019670800c986 */ /* 0x0001e2000c101124 */
[----:B------:R-:W-:Y:S05]  /*2c00*/  @P3 BRA `(.L_x_70) ;  /* 0x00000000000c3947 */ /* 0x000fea0003800000 */
[----:B--2---:R-:W3:Y:S02]  /*2c10*/  LDG.E.U8 R157, desc[UR36][R162.64+0x20] ;  /* 0x00002024a29d7981 */ /* 0x004ee4000c1e1100 */
[----:B---3--:R-:W-:-:S05]  /*2c20*/  PRMT R89, R157, 0x8880, RZ ;  /* 0x000088809d597816 */ /* 0x008fca00000000ff */
[----:B------:R-:W-:-:S07]  /*2c30*/  IMAD R22, R89, R156, RZ ;  /* 0x0000009c59167224 */ /* 0x000fce00078e02ff */
.L_x_70:
[----:B------:R-:W-:Y:S05]  /*2c40*/  BSYNC B1 ;  /* 0x0000000000017941 */ /* 0x000fea0003800000 */
.L_x_69:
[----:B---3--:R-:W-:Y:S01]  /*2c50*/  @!P3 IMAD R89, R104, R155, R22 ;  /* 0x0000009b6859b224 */ /* 0x008fe200078e0216 */
[----:B------:R-:W-:Y:S04]  /*2c60*/  BSSY B1, `(.L_x_71) ;  /* 0x0000006000017945 */ /* 0x000fe80003800000 */
[----:B------:R3:W-:Y:S01]  /*2c70*/  @!P3 STG.E.U8 desc[UR36][R160.64+0x20], R89 ;  /* 0x00002059a000b986 */ /* 0x0007e2000c101124 */
[----:B------:R-:W-:Y:S05]  /*2c80*/  @P5 BRA `(.L_x_72) ;  /* 0x00000000000c5947 */ /* 0x000fea0003800000 */
[----:B--2---:R-:W3:Y:S02]  /*2c90*/  LDG.E.U8 R157, desc[UR36][R162.64+0x21] ;  /* 0x00002124a29d7981 */ /* 0x004ee4000c1e1100 */
[----:B---3--:R-:W-:-:S05]  /*2ca0*/  PRMT R89, R157, 0x8880, RZ ;  /* 0x000088809d597816 */ /* 0x008fca00000000ff */
[----:B------:R-:W-:-:S07]  /*2cb0*/  IMAD R22, R89, R156, RZ ;  /* 0x0000009c59167224 */ /* 0x000fce00078e02ff */
.L_x_72:
[----:B------:R-:W-:Y:S05]  /*2cc0*/  BSYNC B1 ;  /* 0x0000000000017941 */ /* 0x000fea0003800000 */
.L_x_71:
[----:B------:R-:W-:Y:S01]  /*2cd0*/  @!P5 IMAD R105, R105, R155, R22 ;  /* 0x0000009b6969d224 */ /* 0x000fe200078e0216 */
[----:B------:R-:W-:Y:S04]  /*2ce0*/  BSSY B1, `(.L_x_73) ;  /* 0x0000006000017945 */ /* 0x000fe80003800000 */
[----:B------:R0:W-:Y:S01]  /*2cf0*/  @!P5 STG.E.U8 desc[UR36][R160.64+0x21], R105 ;  /* 0x00002169a000d986 */ /* 0x0001e2000c101124 */
[----:B------:R-:W-:Y:S05]  /*2d00*/  @P2 BRA `(.L_x_74) ;  /* 0x00000000000c2947 */ /* 0x000fea0003800000 */
[----:B--2---:R-:W3:Y:S02]  /*2d10*/  LDG.E.U8 R157, desc[UR36][R166.64+0x20] ;  /* 0x00002024a69d7981 */ /* 0x004ee4000c1e1100 */
[----:B---3--:R-:W-:-:S05]  /*2d20*/  PRMT R89, R157, 0x8880, RZ ;  /* 0x000088809d597816 */ /* 0x008fca00000000ff */
[----:B------:R-:W-:-:S07]  /*2d30*/  IMAD R22, R89, R156, RZ ;  /* 0x0000009c59167224 */ /* 0x000fce00078e02ff */
.L_x_74:
[----:B------:R-:W-:Y:S05]  /*2d40*/  BSYNC B1 ;  /* 0x0000000000017941 */ /* 0x000fea0003800000 */
.L_x_73:
        /* <DEDUP_REMOVED lines=11> */
.L_x_76:
[----:B------:R-:W-:Y:S05]  /*2e00*/  BSYNC B1 ;  /* 0x0000000000017941 */ /* 0x000fea0003800000 */
.L_x_75:
[----:B------:R-:W-:Y:S01]  /*2e10*/  @!P4 IMAD R107, R107, R155, R22 ;  /* 0x0000009b6b6bc224 */ /* 0x000fe200078e0216 */
[----:B------:R-:W-:Y:S04]  /*2e20*/  BSSY B1, `(.L_x_77) ;  /* 0x0000006000017945 */ /* 0x000fe80003800000 */
[----:B------:R0:W-:Y:S01]  /*2e30*/  @!P4 STG.E.U8 desc[UR36][R8.64+0x21], R107 ;  /* 0x0000216b0800c986 */ /* 0x0001e2000c101124 */
[----:B------:R-:W-:Y:S05]  /*2e40*/  @P3 BRA `(.L_x_78) ;  /* 0x00000000000c3947 */ /* 0x000fea0003800000 */
[----:B--2---:R-:W3:Y:S02]  /*2e50*/  LDG.E.U8 R157, desc[UR36][R162.64+0x28] ;  /* 0x00002824a29d7981 */ /* 0x004ee4000c1e1100 */
[----:B---3--:R-:W-:-:S05]  /*2e60*/  PRMT R89, R157, 0x8880, RZ ;  /* 0x000088809d597816 */ /* 0x008fca00000000ff */
[----:B------:R-:W-:-:S07]  /*2e70*/  IMAD R22, R89, R156, RZ ;  /* 0x0000009c59167224 */ /* 0x000fce00078e02ff */
.L_x_78:
[----:B------:R-:W-:Y:S05]  /*2e80*/  BSYNC B1 ;  /* 0x0000000000017941 */ /* 0x000fea0003800000 */
.L_x_77:
[----:B---3--:R-:W-:Y:S01]  /*2e90*/  @!P3 IMAD R89, R108, R155, R22 ;  /* 0x0000009b6c59b224 */ /* 0x008fe200078e0216 */
[----:B------:R-:W-:Y:S04]  /*2ea0*/  BSSY B1, `(.L_x_79) ;  /* 0x0000006000017945 */ /* 0x000fe80003800000 */
[----:B------:R3:W-:Y:S01]  /*2eb0*/  @!P3 STG.E.U8 desc[UR36][R160.64+0x28], R89 ;  /* 0x00002859a000b986 */ /* 0x0007e2000c101124 */
[----:B------:R-:W-:Y:S05]  /*2ec0*/  @P5 BRA `(.L_x_80) ;  /* 0x00000000000c5947 */ /* 0x000fea0003800000 */
[----:B--2---:R-:W3:Y:S02]  /*2ed0*/  LDG.E.U8 R157, desc[UR36][R162.64+0x29] ;  /* 0x00002924a29d7981 */ /* 0x004ee4000c1e1100 */
[----:B---3--:R-:W-:-:S05]  /*2ee0*/  PRMT R89, R157, 0x8880, RZ ;  /* 0x000088809d597816 */ /* 0x008fca00000000ff */
[----:B------:R-:W-:-:S07]  /*2ef0*/  IMAD R22, R89, R156, RZ ;  /* 0x0000009c59167224 */ /* 0x000fce00078e02ff */
.L_x_80:
[----:B------:R-:W-:Y:S05]  /*2f00*/  BSYNC B1 ;  /* 0x0000000000017941 */ /* 0x000fea0003800000 */
.L_x_79:
[----:B------:R-:W-:Y:S01]  /*2f10*/  @!P5 IMAD R109, R109, R155, R22 ;  /* 0x0000009b6d6dd224 */ /* 0x000fe200078e0216 */
[----:B------:R-:W-:Y:S04]  /*2f20*/  BSSY B1, `(.L_x_81) ;  /* 0x0000006000017945 */ /* 0x000fe80003800000 */
[----:B------:R0:W-:Y:S01]  /*2f30*/  @!P5 STG.E.U8 desc[UR36][R160.64+0x29], R109 ;  /* 0x0000296da000d986 */ /* 0x0001e2000c101124 */
[----:B------:R-:W-:Y:S05]  /*2f40*/  @P2 BRA `(.L_x_82) ;  /* 0x00000000000c2947 */ /* 0x000fea0003800000 */
[----:B--2---:R-:W3:Y:S02]  /*2f50*/  LDG.E.U8 R157, desc[UR36][R166.64+0x28] ;  /* 0x00002824a69d7981 */ /* 0x004ee4000c1e1100 */
[----:B---3--:R-:W-:-:S05]  /*2f60*/  PRMT R89, R157, 0x8880, RZ ;  /* 0x000088809d597816 */ /* 0x008fca00000000ff */
[----:B------:R-:W-:-:S07]  /*2f70*/  IMAD R22, R89, R156, RZ ;  /* 0x0000009c59167224 */ /* 0x000fce00078e02ff */
.L_x_82:
[----:B------:R-:W-:Y:S05]  /*2f80*/  BSYNC B1 ;  /* 0x0000000000017941 */ /* 0x000fea0003800000 */
.L_x_81:
        /* <DEDUP_REMOVED lines=11> */
.L_x_84:
[----:B------:R-:W-:Y:S05]  /*3040*/  BSYNC B1 ;  /* 0x0000000000017941 */ /* 0x000fea0003800000 */
.L_x_83:
[----:B------:R-:W-:Y:S01]  /*3050*/  @!P4 IMAD R111, R111, R155, R22 ;  /* 0x0000009b6f6fc224 */ /* 0x000fe200078e0216 */
[----:B------:R-:W-:Y:S04]  /*3060*/  BSSY B1, `(.L_x_85) ;  /* 0x0000006000017945 */ /* 0x000fe80003800000 */
[----:B------:R0:W-:Y:S01]  /*3070*/  @!P4 STG.E.U8 desc[UR36][R8.64+0x29], R111 ;  /* 0x0000296f0800c986 */ /* 0x0001e2000c101124 */
[----:B------:R-:W-:Y:S05]  /*3080*/  @P3 BRA `(.L_x_86) ;  /* 0x00000000000c3947 */ /* 0x000fea0003800000 */
[----:B--2---:R-:W3:Y:S02]  /*3090*/  LDG.E.U8 R157, desc[UR36][R162.64+0x30] ;  /* 0x00003024a29d7981 */ /* 0x004ee4000c1e1100 */
[----:B---3--:R-:W-:-:S05]  /*30a0*/  PRMT R89, R157, 0x8880, RZ ;  /* 0x000088809d597816 */ /* 0x008fca00000000ff */
[----:B------:R-:W-:-:S07]  /*30b0*/  IMAD R22, R89, R156, RZ ;  /* 0x0000009c59167224 */ /* 0x000fce00078e02ff */
.L_x_86:
[----:B------:R-:W-:Y:S05]  /*30c0*/  BSYNC B1 ;  /* 0x0000000000017941 */ /* 0x000fea0003800000 */
.L_x_85:
[----:B---3--:R-:W-:Y:S01]  /*30d0*/  @!P3 IMAD R89, R112, R155, R22 ;  /* 0x0000009b7059b224 */ /* 0x008fe200078e0216 */
[----:B------:R-:W-:Y:S04]  /*30e0*/  BSSY B1, `(.L_x_87) ;  /* 0x0000006000017945 */ /* 0x000fe80003800000 */
[----:B------:R3:W-:Y:S01]  /*30f0*/  @!P3 STG.E.U8 desc[UR36][R160.64+0x30], R89 ;  /* 0x00003059a000b986 */ /* 0x0007e2000c101124 */
[----:B------:R-:W-:Y:S05]  /*3100*/  @P5 BRA `(.L_x_88) ;  /* 0x00000000000c5947 */ /* 0x000fea0003800000 */
[----:B--2---:R-:W3:Y:S02]  /*3110*/  LDG.E.U8 R157, desc[UR36][R162.64+0x31] ;  /* 0x00003124a29d7981 */ /* 0x004ee4000c1e1100 */
[----:B---3--:R-:W-:-:S05]  /*3120*/  PRMT R89, R157, 0x8880, RZ ;  /* 0x000088809d597816 */ /* 0x008fca00000000ff */
[----:B------:R-:W-:-:S07]  /*3130*/  IMAD R22, R89, R156, RZ ;  /* 0x0000009c59167224 */ /* 0x000fce00078e02ff */
.L_x_88:
[----:B------:R-:W-:Y:S05]  /*3140*/  BSYNC B1 ;  /* 0x0000000000017941 */ /* 0x000fea0003800000 */
.L_x_87:
[----:B------:R-:W-:Y:S01]  /*3150*/  @!P5 IMAD R113, R113, R155, R22 ;  /* 0x0000009b7171d224 */ /* 0x000fe200078e0216 */
[----:B------:R-:W-:Y:S04]  /*3160*/  BSSY B1, `(.L_x_89) ;  /* 0x0000006000017945 */ /* 0x000fe80003800000 */
[----:B------:R0:W-:Y:S01]  /*3170*/  @!P5 STG.E.U8 desc[UR36][R160.64+0x31], R113 ;  /* 0x00003171a000d986 */ /* 0x0001e2000c101124 */
[----:B------:R-:W-:Y:S05]  /*3180*/  @P2 BRA `(.L_x_90) ;  /* 0x00000000000c2947 */ /* 0x000fea0003800000 */
[----:B--2---:R-:W3:Y:S02]  /*3190*/  LDG.E.U8 R157, desc[UR36][R166.64+0x30] ;  /* 0x00003024a69d7981 */ /* 0x004ee4000c1e1100 */
[----:B---3--:R-:W-:-:S05]  /*31a0*/  PRMT R89, R157, 0x8880, RZ ;  /* 0x000088809d597816 */ /* 0x008fca00000000ff */
[----:B------:R-:W-:-:S07]  /*31b0*/  IMAD R22, R89, R156, RZ ;  /* 0x0000009c59167224 */ /* 0x000fce00078e02ff */
.L_x_90:
[----:B------:R-:W-:Y:S05]  /*31c0*/  BSYNC B1 ;  /* 0x0000000000017941 */ /* 0x000fea0003800000 */
.L_x_89:
        /* <DEDUP_REMOVED lines=11> */
.L_x_92:
[----:B------:R-:W-:Y:S05]  /*3280*/  BSYNC B1 ;  /* 0x0000000000017941 */ /* 0x000fea0003800000 */
.L_x_91:
[----:B------:R-:W-:Y:S01]  /*3290*/  @!P4 IMAD R115, R115, R155, R22 ;  /* 0x0000009b7373c224 */ /* 0x000fe200078e0216 */
[----:B------:R-:W-:Y:S04]  /*32a0*/  BSSY B1, `(.L_x_93) ;  /* 0x0000006000017945 */ /* 0x000fe80003800000 */
[----:B------:R0:W-:Y:S01]  /*32b0*/  @!P4 STG.E.U8 desc[UR36][R8.64+0x31], R115 ;  /* 0x000031730800c986 */ /* 0x0001e2000c101124 */
[----:B------:R-:W-:Y:S05]  /*32c0*/  @P3 BRA `(.L_x_94) ;  /* 0x00000000000c3947 */ /* 0x000fea0003800000 */
[----:B--2---:R-:W3:Y:S02]  /*32d0*/  LDG.E.U8 R157, desc[UR36][R162.64+0x38] ;  /* 0x00003824a29d7981 */ /* 0x004ee4000c1e1100 */
[----:B---3--:R-:W-:-:S05]  /*32e0*/  PRMT R89, R157, 0x8880, RZ ;  /* 0x000088809d597816 */ /* 0x008fca00000000ff */
[----:B------:R-:W-:-:S07]  /*32f0*/  IMAD R22, R89, R156, RZ ;  /* 0x0000009c59167224 */ /* 0x000fce00078e02ff */
.L_x_94:
[----:B------:R-:W-:Y:S05]  /*3300*/  BSYNC B1 ;  /* 0x0000000000017941 */ /* 0x000fea0003800000 */
.L_x_93:
[----:B---3--:R-:W-:Y:S01]  /*3310*/  @!P3 IMAD R89, R116, R155, R22 ;  /* 0x0000009b7459b224 */ /* 0x008fe200078e0216 */
[----:B------:R-:W-:Y:S04]  /*3320*/  BSSY B1, `(.L_x_95) ;  /* 0x0000006000017945 */ /* 0x000fe80003800000 */
[----:B------:R3:W-:Y:S01]  /*3330*/  @!P3 STG.E.U8 desc[UR36][R160.64+0x38], R89 ;  /* 0x00003859a000b986 */ /* 0x0007e2000c101124 */
[----:B------:R-:W-:Y:S05]  /*3340*/  @P5 BRA `(.L_x_96) ;  /* 0x00000000000c5947 */ /* 0x000fea0003800000 */
[----:B--2---:R-:W3:Y:S02]  /*3350*/  LDG.E.U8 R157, desc[UR36][R162.64+0x39] ;  /* 0x00003924a29d7981 */ /* 0x004ee4000c1e1100 */
[----:B---3--:R-:W-:-:S05]  /*3360*/  PRMT R89, R157, 0x8880, RZ ;  /* 0x000088809d597816 */ /* 0x008fca00000000ff */
[----:B------:R-:W-:-:S07]  /*3370*/  IMAD R22, R89, R156, RZ ;  /* 0x0000009c59167224 */ /* 0x000fce00078e02ff */
.L_x_96:
[----:B------:R-:W-:Y:S05]  /*3380*/  BSYNC B1 ;  /* 0x0000000000017941 */ /* 0x000fea0003800000 */
.L_x_95:
[----:B------:R-:W-:Y:S01]  /*3390*/  @!P5 IMAD R117, R117, R155, R22 ;  /* 0x0000009b7575d224 */ /* 0x000fe200078e0216 */
[----:B------:R-:W-:Y:S04]  /*33a0*/  BSSY B1, `(.L_x_97) ;  /* 0x0000006000017945 */ /* 0x000fe80003800000 */
[----:B------:R0:W-:Y:S01]  /*33b0*/  @!P5 STG.E.U8 desc[UR36][R160.64+0x39], R117 ;  /* 0x00003975a000d986 */ /* 0x0001e2000c101124 */
[----:B------:R-:W-:Y:S05]  /*33c0*/  @P2 BRA `(.L_x_98) ;  /* 0x00000000000c2947 */ /* 0x000fea0003800000 */
[----:B--2---:R-:W3:Y:S02]  /*33d0*/  LDG.E.U8 R157, desc[UR36][R166.64+0x38] ;  /* 0x00003824a69d7981 */ /* 0x004ee4000c1e1100 */
[----:B---3--:R-:W-:-:S05]  /*33e0*/  PRMT R89, R157, 0x8880, RZ ;  /* 0x000088809d597816 */ /* 0x008fca00000000ff */
[----:B------:R-:W-:-:S07]  /*33f0*/  IMAD R22, R89, R156, RZ ;  /* 0x0000009c59167224 */ /* 0x000fce00078e02ff */
.L_x_98:
[----:B------:R-:W-:Y:S05]  /*3400*/  BSYNC B1 ;  /* 0x0000000000017941 */ /* 0x000fea0003800000 */
.L_x_97:
        /* <DEDUP_REMOVED lines=11> */
.L_x_100:
[----:B------:R-:W-:Y:S05]  /*34c0*/  BSYNC B1 ;  /* 0x0000000000017941 */ /* 0x000fea0003800000 */
.L_x_99:
[----:B------:R-:W-:Y:S01]  /*34d0*/  @!P4 IMAD R119, R119, R155, R22 ;  /* 0x0000009b7777c224 */ /* 0x000fe200078e0216 */
[----:B------:R-:W-:Y:S04]  /*34e0*/  BSSY B1, `(.L_x_101) ;  /* 0x0000006000017945 */ /* 0x000fe80003800000 */
[----:B------:R0:W-:Y:S01]  /*34f0*/  @!P4 STG.E.U8 desc[UR36][R8.64+0x39], R119 ;  /* 0x000039770800c986 */ /* 0x0001e2000c101124 */
[----:B------:R-:W-:Y:S05]  /*3500*/  @P3 BRA `(.L_x_102) ;  /* 0x00000000000c3947 */ /* 0x000fea0003800000 */
[----:B--2---:R-:W3:Y:S02]  /*3510*/  LDG.E.U8 R157, desc[UR36][R162.64+0x40] ;  /* 0x00004024a29d7981 */ /* 0x004ee4000c1e1100 */
[----:B---3--:R-:W-:-:S05]  /*3520*/  PRMT R89, R157, 0x8880, RZ ;  /* 0x000088809d597816 */ /* 0x008fca00000000ff */
[----:B------:R-:W-:-:S07]  /*3530*/  IMAD R22, R89, R156, RZ ;  /* 0x0000009c59167224 */ /* 0x000fce00078e02ff */
.L_x_102:
[----:B------:R-:W-:Y:S05]  /*3540*/  BSYNC B1 ;  /* 0x0000000000017941 */ /* 0x000fea0003800000 */
.L_x_101:
[----:B---3--:R-:W-:Y:S01]  /*3550*/  @!P3 IMAD R89, R120, R155, R22 ;  /* 0x0000009b7859b224 */ /* 0x008fe200078e0216 */
[----:B------:R-:W-:Y:S04]  /*3560*/  BSSY B1, `(.L_x_103) ;  /* 0x0000006000017945 */ /* 0x000fe80003800000 */
[----:B------:R3:W-:Y:S01]  /*3570*/  @!P3 STG.E.U8 desc[UR36][R160.64+0x40], R89 ;  /* 0x00004059a000b986 */ /* 0x0007e2000c101124 */
[----:B------:R-:W-:Y:S05]  /*3580*/  @P5 BRA `(.L_x_104) ;  /* 0x00000000000c5947 */ /* 0x000fea0003800000 */
[----:B--2---:R-:W3:Y:S02]  /*3590*/  LDG.E.U8 R157, desc[UR36][R162.64+0x41] ;  /* 0x00004124a29d7981 */ /* 0x004ee4000c1e1100 */
[----:B---3--:R-:W-:-:S05]  /*35a0*/  PRMT R89, R157, 0x8880, RZ ;  /* 0x000088809d597816 */ /* 0x008fca00000000ff */
[----:B------:R-:W-:-:S07]  /*35b0*/  IMAD R22, R89, R156, RZ ;  /* 0x0000009c59167224 */ /* 0x000fce00078e02ff */
.L_x_104:
[----:B------:R-:W-:Y:S05]  /*35c0*/  BSYNC B1 ;  /* 0x0000000000017941 */ /* 0x000fea0003800000 */
.L_x_103:
[----:B------:R-:W-:Y:S01]  /*35d0*/  @!P5 IMAD R121, R121, R155, R22 ;  /* 0x0000009b7979d224 */ /* 0x000fe200078e0216 */
[----:B------:R-:W-:Y:S04]  /*35e0*/  BSSY B1, `(.L_x_105) ;  /* 0x0000006000017945 */ /* 0x000fe80003800000 */
[----:B------:R0:W-:Y:S01]  /*35f0*/  @!P5 STG.E.U8 desc[UR36][R160.64+0x41], R121 ;  /* 0x00004179a000d986 */ /* 0x0001e2000c101124 */
[----:B------:R-:W-:Y:S05]  /*3600*/  @P2 BRA `(.L_x_106) ;  /* 0x00000000000c2947 */ /* 0x000fea0003800000 */
[----:B--2---:R-:W3:Y:S02]  /*3610*/  LDG.E.U8 R157, desc[UR36][R166.64+0x40] ;  /* 0x00004024a69d7981 */ /* 0x004ee4000c1e1100 */
[----:B---3--:R-:W-:-:S05]  /*3620*/  PRMT R89, R157, 0x8880, RZ ;  /* 0x000088809d597816 */ /* 0x008fca00000000ff */
[----:B------:R-:W-:-:S07]  /*3630*/  IMAD R22, R89, R156, RZ ;  /* 0x0000009c59167224 */ /* 0x000fce00078e02ff */
.L_x_106:
[----:B------:R-:W-:Y:S05]  /*3640*/  BSYNC B1 ;  /* 0x0000000000017941 */ /* 0x000fea0003800000 */
.L_x_105:
        /* <DEDUP_REMOVED lines=11> */
.L_x_108:
[----:B------:R-:W-:Y:S05]  /*3700*/  BSYNC B1 ;  /* 0x0000000000017941 */ /* 0x000fea0003800000 */
.L_x_107:
[----:B------:R-:W-:Y:S01]  /*3710*/  @!P4 IMAD R123, R123, R155, R22 ;  /* 0x0000009b7b7bc224 */ /* 0x000fe200078e0216 */
[----:B------:R-:W-:Y:S04]  /*3720*/  BSSY B1, `(.L_x_109) ;  /* 0x0000006000017945 */ /* 0x000fe80003800000 */
[----:B------:R0:W-:Y:S01]  /*3730*/  @!P4 STG.E.U8 desc[UR36][R8.64+0x41], R123 ;  /* 0x0000417b0800c986 */ /* 0x0001e2000c101124 */
[----:B------:R-:W-:Y:S05]  /*3740*/  @P3 BRA `(.L_x_110) ;  /* 0x00000000000c3947 */ /* 0x000fea0003800000 */
[----:B--2---:R-:W3:Y:S02]  /*3750*/  LDG.E.U8 R157, desc[UR36][R162.64+0x48] ;  /* 0x00004824a29d7981 */ /* 0x004ee4000c1e1100 */
[----:B---3--:R-:W-:-:S05]  /*3760*/  PRMT R89, R157, 0x8880, RZ ;  /* 0x000088809d597816 */ /* 0x008fca00000000ff */
[----:B------:R-:W-:-:S07]  /*3770*/  IMAD R22, R89, R156, RZ ;  /* 0x0000009c59167224 */ /* 0x000fce00078e02ff */
.L_x_110:
[----:B------:R-:W-:Y:S05]  /*3780*/  BSYNC B1 ;  /* 0x0000000000017941 */ /* 0x000fea0003800000 */
.L_x_109:
[----:B---3--:R-:W-:Y:S01]  /*3790*/  @!P3 IMAD R89, R124, R155, R22 ;  /* 0x0000009b7c59b224 */ /* 0x008fe200078e0216 */
[----:B------:R-:W-:Y:S04]  /*37a0*/  BSSY B1, `(.L_x_111) ;  /* 0x0000006000017945 */ /* 0x000fe80003800000 */
[----:B------:R3:W-:Y:S01]  /*37b0*/  @!P3 STG.E.U8 desc[UR36][R160.64+0x48], R89 ;  /* 0x00004859a000b986 */ /* 0x0007e2000c101124 */
[----:B------:R-:W-:Y:S05]  /*37c0*/  @P5 BRA `(.L_x_112) ;  /* 0x00000000000c5947 */ /* 0x000fea0003800000 */
[----:B--2---:R-:W3:Y:S02]  /*37d0*/  LDG.E.U8 R157, desc[UR36][R162.64+0x49] ;  /* 0x00004924a29d7981 */ /* 0x004ee4000c1e1100 */
[----:B---3--:R-:W-:-:S05]  /*37e0*/  PRMT R89, R157, 0x8880, RZ ;  /* 0x000088809d597816 */ /* 0x008fca00000000ff */
[----:B------:R-:W-:-:S07]  /*37f0*/  IMAD R22, R89, R156, RZ ;  /* 0x0000009c59167224 */ /* 0x000fce00078e02ff */
.L_x_112:
[----:B------:R-:W-:Y:S05]  /*3800*/  BSYNC B1 ;  /* 0x0000000000017941 */ /* 0x000fea0003800000 */
.L_x_111:
[----:B------:R-:W-:Y:S01]  /*3810*/  @!P5 IMAD R125, R125, R155, R22 ;  /* 0x0000009b7d7dd224 */ /* 0x000fe200078e0216 */
[----:B------:R-:W-:Y:S04]  /*3820*/  BSSY B1, `(.L_x_113) ;  /* 0x0000006000017945 */ /* 0x000fe80003800000 */
[----:B------:R0:W-:Y:S01]  /*3830*/  @!P5 STG.E.U8 desc[UR36][R160.64+0x49], R125 ;  /* 0x0000497da000d986 */ /* 0x0001e2000c101124 */
[----:B------:R-:W-:Y:S05]  /*3840*/  @P2 BRA `(.L_x_114) ;  /* 0x00000000000c2947 */ /* 0x000fea0003800000 */
[----:B--2---:R-:W3:Y:S02]  /*3850*/  LDG.E.U8 R157, desc[UR36][R166.64+0x48] ;  /* 0x00004824a69d7981 */ /* 0x004ee4000c1e1100 */
[----:B---3--:R-:W-:-:S05]  /*3860*/  PRMT R89, R157, 0x8880, RZ ;  /* 0x000088809d597816 */ /* 0x008fca00000000ff */
[----:B------:R-:W-:-:S07]  /*3870*/  IMAD R22, R89, R156, RZ ;  /* 0x0000009c59167224 */ /* 0x000fce00078e02ff */
.L_x_114:
[----:B------:R-:W-:Y:S05]  /*3880*/  BSYNC B1 ;  /* 0x0000000000017941 */ /* 0x000fea0003800000 */
.L_x_113:
        /* <DEDUP_REMOVED lines=11> */
.L_x_116:
[----:B------:R-:W-:Y:S05]  /*3940*/  BSYNC B1 ;  /* 0x0000000000017941 */ /* 0x000fea0003800000 */
.L_x_115:
[----:B------:R-:W-:Y:S01]  /*3950*/  @!P4 IMAD R127, R127, R155, R22 ;  /* 0x0000009b7f7fc224 */ /* 0x000fe200078e0216 */
[----:B------:R-:W-:Y:S04]  /*3960*/  BSSY B1, `(.L_x_117) ;  /* 0x0000006000017945 */ /* 0x000fe80003800000 */
[----:B------:R0:W-:Y:S01]  /*3970*/  @!P4 STG.E.U8 desc[UR36][R8.64+0x49], R127 ;  /* 0x0000497f0800c986 */ /* 0x0001e2000c101124 */
[----:B------:R-:W-:Y:S05]  /*3980*/  @P3 BRA `(.L_x_118) ;  /* 0x00000000000c3947 */ /* 0x000fea0003800000 */
[----:B--2---:R-:W3:Y:S02]  /*3990*/  LDG.E.U8 R157, desc[UR36][R162.64+0x50] ;  /* 0x00005024a29d7981 */ /* 0x004ee4000c1e1100 */
[----:B---3--:R-:W-:-:S05]  /*39a0*/  PRMT R89, R157, 0x8880, RZ ;  /* 0x000088809d597816 */ /* 0x008fca00000000ff */
[----:B------:R-:W-:-:S07]  /*39b0*/  IMAD R22, R89, R156, RZ ;  /* 0x0000009c59167224 */ /* 0x000fce00078e02ff */
.L_x_118:
[----:B------:R-:W-:Y:S05]  /*39c0*/  BSYNC B1 ;  /* 0x0000000000017941 */ /* 0x000fea0003800000 */
.L_x_117:
[----:B---3--:R-:W-:Y:S01]  /*39d0*/  @!P3 IMAD R89, R128, R155, R22 ;  /* 0x0000009b8059b224 */ /* 0x008fe200078e0216 */
[----:B------:R-:W-:Y:S04]  /*39e0*/  BSSY B1, `(.L_x_119) ;  /* 0x0000006000017945 */ /* 0x000fe80003800000 */
[----:B------:R3:W-:Y:S01]  /*39f0*/  @!P3 STG.E.U8 desc[UR36][R160.64+0x50], R89 ;  /* 0x00005059a000b986 */ /* 0x0007e2000c101124 */
[----:B------:R-:W-:Y:S05]  /*3a00*/  @P5 BRA `(.L_x_120) ;  /* 0x00000000000c5947 */ /* 0x000fea0003800000 */
[----:B--2---:R-:W3:Y:S02]  /*3a10*/  LDG.E.U8 R157, desc[UR36][R162.64+0x51] ;  /* 0x00005124a29d7981 */ /* 0x004ee4000c1e1100 */
[----:B---3--:R-:W-:-:S05]  /*3a20*/  PRMT R89, R157, 0x8880, RZ ;  /* 0x000088809d597816 */ /* 0x008fca00000000ff */
[----:B------:R-:W-:-:S07]  /*3a30*/  IMAD R22, R89, R156, RZ ;  /* 0x0000009c59167224 */ /* 0x000fce00078e02ff */
.L_x_120:
[----:B------:R-:W-:Y:S05]  /*3a40*/  BSYNC B1 ;  /* 0x0000000000017941 */ /* 0x000fea0003800000 */
.L_x_119:
[----:B------:R-:W-:Y:S01]  /*3a50*/  @!P5 IMAD R129, R129, R155, R22 ;  /* 0x0000009b8181d224 */ /* 0x000fe200078e0216 */
[----:B------:R-:W-:Y:S04]  /*3a60*/  BSSY B1, `(.L_x_121) ;  /* 0x0000006000017945 */ /* 0x000fe80003800000 */
[----:B------:R0:W-:Y:S01]  /*3a70*/  @!P5 STG.E.U8 desc[UR36][R160.64+0x51], R129 ;  /* 0x00005181a000d986 */ /* 0x0001e2000c101124 */
[----:B------:R-:W-:Y:S05]  /*3a80*/  @P2 BRA `(.L_x_122) ;  /* 0x00000000000c2947 */ /* 0x000fea0003800000 */
[----:B--2---:R-:W3:Y:S02]  /*3a90*/  LDG.E.U8 R157, desc[UR36][R166.64+0x50] ;  /* 0x00005024a69d7981 */ /* 0x004ee4000c1e1100 */
[----:B---3--:R-:W-:-:S05]  /*3aa0*/  PRMT R89, R157, 0x8880, RZ ;  /* 0x000088809d597816 */ /* 0x008fca00000000ff */
[----:B------:R-:W-:-:S07]  /*3ab0*/  IMAD R22, R89, R156, RZ ;  /* 0x0000009c59167224 */ /* 0x000fce00078e02ff */
.L_x_122:
[----:B------:R-:W-:Y:S05]  /*3ac0*/  BSYNC B1 ;  /* 0x0000000000017941 */ /* 0x000fea0003800000 */
.L_x_121:
        /* <DEDUP_REMOVED lines=11> */
.L_x_124:
[----:B------:R-:W-:Y:S05]  /*3b80*/  BSYNC B1 ;  /* 0x0000000000017941 */ /* 0x000fea0003800000 */
.L_x_123:
[----:B------:R-:W-:Y:S01]  /*3b90*/  @!P4 IMAD R131, R131, R155, R22 ;  /* 0x0000009b8383c224 */ /* 0x000fe200078e0216 */
[----:B------:R-:W-:Y:S04]  /*3ba0*/  BSSY B1, `(.L_x_125) ;  /* 0x0000006000017945 */ /* 0x000fe80003800000 */
[----:B------:R0:W-:Y:S01]  /*3bb0*/  @!P4 STG.E.U8 desc[UR36][R8.64+0x51], R131 ;  /* 0x000051830800c986 */ /* 0x0001e2000c101124 */
[----:B------:R-:W-:Y:S05]  /*3bc0*/  @P3 BRA `(.L_x_126) ;  /* 0x00000000000c3947 */ /* 0x000fea0003800000 */
[----:B--2---:R-:W3:Y:S02]  /*3bd0*/  LDG.E.U8 R157, desc[UR36][R162.64+0x58] ;  /* 0x00005824a29d7981 */ /* 0x004ee4000c1e1100 */
[----:B---3--:R-:W-:-:S05]  /*3be0*/  PRMT R89, R157, 0x8880, RZ ;  /* 0x000088809d597816 */ /* 0x008fca00000000ff */
[----:B------:R-:W-:-:S07]  /*3bf0*/  IMAD R22, R89, R156, RZ ;  /* 0x0000009c59167224 */ /* 0x000fce00078e02ff */
.L_x_126:
[----:B------:R-:W-:Y:S05]  /*3c00*/  BSYNC B1 ;  /* 0x0000000000017941 */ /* 0x000fea0003800000 */
.L_x_125:
[----:B---3--:R-:W-:Y:S01]  /*3c10*/  @!P3 IMAD R89, R132, R155, R22 ;  /* 0x0000009b8459b224 */ /* 0x008fe200078e0216 */
[----:B------:R-:W-:Y:S04]  /*3c20*/  BSSY B1, `(.L_x_127) ;  /* 0x0000006000017945 */ /* 0x000fe80003800000 */
[----:B------:R3:W-:Y:S01]  /*3c30*/  @!P3 STG.E.U8 desc[UR36][R160.64+0x58], R89 ;  /* 0x00005859a000b986 */ /* 0x0007e2000c101124 */
[----:B------:R-:W-:Y:S05]  /*3c40*/  @P5 BRA `(.L_x_128) ;  /* 0x00000000000c5947 */ /* 0x000fea0003800000 */
[----:B--2---:R-:W3:Y:S02]  /*3c50*/  LDG.E.U8 R157, desc[UR36][R162.64+0x59] ;  /* 0x00005924a29d7981 */ /* 0x004ee4000c1e1100 */
[----:B---3--:R-:W-:-:S05]  /*3c60*/  PRMT R89, R157, 0x8880, RZ ;  /* 0x000088809d597816 */ /* 0x008fca00000000ff */
[----:B------:R-:W-:-:S07]  /*3c70*/  IMAD R22, R89, R156, RZ ;  /* 0x0000009c59167224 */ /* 0x000fce00078e02ff */
.L_x_128:
[----:B------:R-:W-:Y:S05]  /*3c80*/  BSYNC B1 ;  /* 0x0000000000017941 */ /* 0x000fea0003800000 */
.L_x_127:
[----:B------:R-:W-:Y:S01]  /*3c90*/  @!P5 IMAD R133, R133, R155, R22 ;  /* 0x0000009b8585d224 */ /* 0x000fe200078e0216 */
[----:B------:R-:W-:Y:S04]  /*3ca0*/  BSSY B1, `(.L_x_129) ;  /* 0x0000006000017945 */ /* 0x000fe80003800000 */
[----:B------:R0:W-:Y:S01]  /*3cb0*/  @!P5 STG.E.U8 desc[UR36][R160.64+0x59], R133 ;  /* 0x00005985a000d986 */ /* 0x0001e2000c101124 */
[----:B------:R-:W-:Y:S05]  /*3cc0*/  @P2 BRA `(.L_x_130) ;  /* 0x00000000000c2947 */ /* 0x000fea0003800000 */
[----:B--2---:R-:W3:Y:S02]  /*3cd0*/  LDG.E.U8 R157, desc[UR36][R166.64+0x58] ;  /* 0x00005824a69d7981 */ /* 0x004ee4000c1e1100 */
[----:B---3--:R-:W-:-:S05]  /*3ce0*/  PRMT R89, R157, 0x8880, RZ ;  /* 0x000088809d597816 */ /* 0x008fca00000000ff */
[----:B------:R-:W-:-:S07]  /*3cf0*/  IMAD R22, R89, R156, RZ ;  /* 0x0000009c59167224 */ /* 0x000fce00078e02ff */
.L_x_130:
[----:B------:R-:W-:Y:S05]  /*3d00*/  BSYNC B1 ;  /* 0x0000000000017941 */ /* 0x000fea0003800000 */
.L_x_129:
        /* <DEDUP_REMOVED lines=11> */
.L_x_132:
[----:B------:R-:W-:Y:S05]  /*3dc0*/  BSYNC B1 ;  /* 0x0000000000017941 */ /* 0x000fea0003800000 */
.L_x_131:
[----:B------:R-:W-:Y:S01]  /*3dd0*/  @!P4 IMAD R135, R135, R155, R22 ;  /* 0x0000009b8787c224 */ /* 0x000fe200078e0216 */
[----:B------:R-:W-:Y:S04]  /*3de0*/  BSSY B1, `(.L_x_133) ;  /* 0x0000006000017945 */ /* 0x000fe80003800000 */
[----:B------:R0:W-:Y:S01]  /*3df0*/  @!P4 STG.E.U8 desc[UR36][R8.64+0x59], R135 ;  /* 0x000059870800c986 */ /* 0x0001e2000c101124 */
[----:B------:R-:W-:Y:S05]  /*3e00*/  @P3 BRA `(.L_x_134) ;  /* 0x00000000000c3947 */ /* 0x000fea0003800000 */
[----:B--2---:R-:W3:Y:S02]  /*3e10*/  LDG.E.U8 R157, desc[UR36][R162.64+0x60] ;  /* 0x00006024a29d7981 */ /* 0x004ee4000c1e1100 */
[----:B---3--:R-:W-:-:S05]  /*3e20*/  PRMT R89, R157, 0x8880, RZ ;  /* 0x000088809d597816 */ /* 0x008fca00000000ff */
[----:B------:R-:W-:-:S07]  /*3e30*/  IMAD R22, R89, R156, RZ ;  /* 0x0000009c59167224 */ /* 0x000fce00078e02ff */
.L_x_134:
[----:B------:R-:W-:Y:S05]  /*3e40*/  BSYNC B1 ;  /* 0x0000000000017941 */ /* 0x000fea0003800000 */
.L_x_133:
[----:B---3--:R-:W-:Y:S01]  /*3e50*/  @!P3 IMAD R89, R136, R155, R22 ;  /* 0x0000009b8859b224 */ /* 0x008fe200078e0216 */
[----:B------:R-:W-:Y:S04]  /*3e60*/  BSSY B1, `(.L_x_135) ;  /* 0x0000006000017945 */ /* 0x000fe80003800000 */
[----:B------:R3:W-:Y:S01]  /*3e70*/  @!P3 STG.E.U8 desc[UR36][R160.64+0x60], R89 ;  /* 0x00006059a000b986 */ /* 0x0007e2000c101124 */
[----:B------:R-:W-:Y:S05]  /*3e80*/  @P5 BRA `(.L_x_136) ;  /* 0x00000000000c5947 */ /* 0x000fea0003800000 */
[----:B--2---:R-:W3:Y:S02]  /*3e90*/  LDG.E.U8 R157, desc[UR36][R162.64+0x61] ;  /* 0x00006124a29d7981 */ /* 0x004ee4000c1e1100 */
[----:B---3--:R-:W-:-:S05]  /*3ea0*/  PRMT R89, R157, 0x8880, RZ ;  /* 0x000088809d597816 */ /* 0x008fca00000000ff */
[----:B------:R-:W-:-:S07]  /*3eb0*/  IMAD R22, R89, R156, RZ ;  /* 0x0000009c59167224 */ /* 0x000fce00078e02ff */
.L_x_136:
[----:B------:R-:W-:Y:S05]  /*3ec0*/  BSYNC B1 ;  /* 0x0000000000017941 */ /* 0x000fea0003800000 */
.L_x_135:
[----:B------:R-:W-:Y:S01]  /*3ed0*/  @!P5 IMAD R137, R137, R155, R22 ;  /* 0x0000009b8989d224 */ /* 0x000fe200078e0216 */
[----:B------:R-:W-:Y:S04]  /*3ee0*/  BSSY B1, `(.L_x_137) ;  /* 0x0000006000017945 */ /* 0x000fe80003800000 */
[----:B------:R0:W-:Y:S01]  /*3ef0*/  @!P5 STG.E.U8 desc[UR36][R160.64+0x61], R137 ;  /* 0x00006189a000d986 */ /* 0x0001e2000c101124 */
[----:B------:R-:W-:Y:S05]  /*3f00*/  @P2 BRA `(.L_x_138) ;  /* 0x00000000000c2947 */ /* 0x000fea0003800000 */
[----:B--2---:R-:W3:Y:S02]  /*3f10*/  LDG.E.U8 R157, desc[UR36][R166.64+0x60] ;  /* 0x00006024a69d7981 */ /* 0x004ee4000c1e1100 */
[----:B---3--:R-:W-:-:S05]  /*3f20*/  PRMT R89, R157, 0x8880, RZ ;  /* 0x000088809d597816 */ /* 0x008fca00000000ff */
[----:B------:R-:W-:-:S07]  /*3f30*/  IMAD R22, R89, R156, RZ ;  /* 0x0000009c59167224 */ /* 0x000fce00078e02ff */
.L_x_138:
[----:B------:R-:W-:Y:S05]  /*3f40*/  BSYNC B1 ;  /* 0x0000000000017941 */ /* 0x000fea0003800000 */
.L_x_137:
        /* <DEDUP_REMOVED lines=11> */
.L_x_140:
[----:B------:R-:W-:Y:S05]  /*4000*/  BSYNC B1 ;  /* 0x0000000000017941 */ /* 0x000fea0003800000 */
.L_x_139:
[----:B------:R-:W-:Y:S01]  /*4010*/  @!P4 IMAD R139, R139, R155, R22 ;  /* 0x0000009b8b8bc224 */ /* 0x000fe200078e0216 */
[----:B------:R-:W-:Y:S04]  /*4020*/  BSSY B1, `(.L_x_141) ;  /* 0x0000006000017945 */ /* 0x000fe80003800000 */
[----:B------:R0:W-:Y:S01]  /*4030*/  @!P4 STG.E.U8 desc[UR36][R8.64+0x61], R139 ;  /* 0x0000618b0800c986 */ /* 0x0001e2000c101124 */
[----:B------:R-:W-:Y:S05]  /*4040*/  @P3 BRA `(.L_x_142) ;  /* 0x00000000000c3947 */ /* 0x000fea0003800000 */
[----:B--2---:R-:W3:Y:S02]  /*4050*/  LDG.E.U8 R157, desc[UR36][R162.64+0x68] ;  /* 0x00006824a29d7981 */ /* 0x004ee4000c1e1100 */
[----:B---3--:R-:W-:-:S05]  /*4060*/  PRMT R89, R157, 0x8880, RZ ;  /* 0x000088809d597816 */ /* 0x008fca00000000ff */
[----:B------:R-:W-:-:S07]  /*4070*/  IMAD R22, R89, R156, RZ ;  /* 0x0000009c59167224 */ /* 0x000fce00078e02ff */
.L_x_142:
[----:B------:R-:W-:Y:S05]  /*4080*/  BSYNC B1 ;  /* 0x0000000000017941 */ /* 0x000fea0003800000 */
.L_x_141:
[----:B---3--:R-:W-:Y:S01]  /*4090*/  @!P3 IMAD R89, R140, R155, R22 ;  /* 0x0000009b8c59b224 */ /* 0x008fe200078e0216 */
[----:B------:R-:W-:Y:S04]  /*40a0*/  BSSY B1, `(.L_x_143) ;  /* 0x0000006000017945 */ /* 0x000fe80003800000 */
[----:B------:R3:W-:Y:S01]  /*40b0*/  @!P3 STG.E.U8 desc[UR36][R160.64+0x68], R89 ;  /* 0x00006859a000b986 */ /* 0x0007e2000c101124 */
[----:B------:R-:W-:Y:S05]  /*40c0*/  @P5 BRA `(.L_x_144) ;  /* 0x00000000000c5947 */ /* 0x000fea0003800000 */
[----:B--2---:R-:W3:Y:S02]  /*40d0*/  LDG.E.U8 R157, desc[UR36][R162.64+0x69] ;  /* 0x00006924a29d7981 */ /* 0x004ee4000c1e1100 */
[----:B---3--:R-:W-:-:S05]  /*40e0*/  PRMT R89, R157, 0x8880, RZ ;  /* 0x000088809d597816 */ /* 0x008fca00000000ff */
[----:B------:R-:W-:-:S07]  /*40f0*/  IMAD R22, R89, R156, RZ ;  /* 0x0000009c59167224 */ /* 0x000fce00078e02ff */
.L_x_144:
[----:B------:R-:W-:Y:S05]  /*4100*/  BSYNC B1 ;  /* 0x0000000000017941 */ /* 0x000fea0003800000 */
.L_x_143:
[----:B------:R-:W-:Y:S01]  /*4110*/  @!P5 IMAD R141, R141, R155, R22 ;  /* 0x0000009b8d8dd224 */ /* 0x000fe200078e0216 */
[----:B------:R-:W-:Y:S04]  /*4120*/  BSSY B1, `(.L_x_145) ;  /* 0x0000006000017945 */ /* 0x000fe80003800000 */
[----:B------:R0:W-:Y:S01]  /*4130*/  @!P5 STG.E.U8 desc[UR36][R160.64+0x69], R141 ;  /* 0x0000698da000d986 */ /* 0x0001e2000c101124 */
[----:B------:R-:W-:Y:S05]  /*4140*/  @P2 BRA `(.L_x_146) ;  /* 0x00000000000c2947 */ /* 0x000fea0003800000 */
[----:B--2---:R-:W3:Y:S02]  /*4150*/  LDG.E.U8 R157, desc[UR36][R166.64+0x68] ;  /* 0x00006824a69d7981 */ /* 0x004ee4000c1e1100 */
[----:B---3--:R-:W-:-:S05]  /*4160*/  PRMT R89, R157, 0x8880, RZ ;  /* 0x000088809d597816 */ /* 0x008fca00000000ff */
[----:B------:R-:W-:-:S07]  /*4170*/  IMAD R22, R89, R156, RZ ;  /* 0x0000009c59167224 */ /* 0x000fce00078e02ff */
.L_x_146:
[----:B------:R-:W-:Y:S05]  /*4180*/  BSYNC B1 ;  /* 0x0000000000017941 */ /* 0x000fea0003800000 */
.L_x_145:
        /* <DEDUP_REMOVED lines=11> */
.L_x_148:
[----:B------:R-:W-:Y:S05]  /*4240*/  BSYNC B1 ;  /* 0x0000000000017941 */ /* 0x000fea0003800000 */
.L_x_147:
[----:B------:R-:W-:Y:S01]  /*4250*/  @!P4 IMAD R143, R143, R155, R22 ;  /* 0x0000009b8f8fc224 */ /* 0x000fe200078e0216 */
[----:B------:R-:W-:Y:S04]  /*4260*/  BSSY B1, `(.L_x_149) ;  /* 0x0000006000017945 */ /* 0x000fe80003800000 */
[----:B------:R0:W-:Y:S01]  /*4270*/  @!P4 STG.E.U8 desc[UR36][R8.64+0x69], R143 ;  /* 0x0000698f0800c986 */ /* 0x0001e2000c101124 */
[----:B------:R-:W-:Y:S05]  /*4280*/  @P3 BRA `(.L_x_150) ;  /* 0x00000000000c3947 */ /* 0x000fea0003800000 */
[----:B--2---:R-:W3:Y:S02]  /*4290*/  LDG.E.U8 R157, desc[UR36][R162.64+0x70] ;  /* 0x00007024a29d7981 */ /* 0x004ee4000c1e1100 */
[----:B---3--:R-:W-:-:S05]  /*42a0*/  PRMT R89, R157, 0x8880, RZ ;  /* 0x000088809d597816 */ /* 0x008fca00000000ff */
[----:B------:R-:W-:-:S07]  /*42b0*/  IMAD R22, R89, R156, RZ ;  /* 0x0000009c59167224 */ /* 0x000fce00078e02ff */
.L_x_150:
[----:B------:R-:W-:Y:S05]  /*42c0*/  BSYNC B1 ;  /* 0x0000000000017941 */ /* 0x000fea0003800000 */
.L_x_149:
[----:B---3--:R-:W-:Y:S01]  /*42d0*/  @!P3 IMAD R89, R144, R155, R22 ;  /* 0x0000009b9059b224 */ /* 0x008fe200078e0216 */
[----:B------:R-:W-:Y:S04]  /*42e0*/  BSSY B1, `(.L_x_151) ;  /* 0x0000006000017945 */ /* 0x000fe80003800000 */
[----:B------:R3:W-:Y:S01]  /*42f0*/  @!P3 STG.E.U8 desc[UR36][R160.64+0x70], R89 ;  /* 0x00007059a000b986 */ /* 0x0007e2000c101124 */
[----:B------:R-:W-:Y:S05]  /*4300*/  @P5 BRA `(.L_x_152) ;  /* 0x00000000000c5947 */ /* 0x000fea0003800000 */
[----:B--2---:R-:W3:Y:S02]  /*4310*/  LDG.E.U8 R157, desc[UR36][R162.64+0x71] ;  /* 0x00007124a29d7981 */ /* 0x004ee4000c1e1100 */
[----:B---3--:R-:W-:-:S05]  /*4320*/  PRMT R89, R157, 0x8880, RZ ;  /* 0x000088809d597816 */ /* 0x008fca00000000ff */
[----:B------:R-:W-:-:S07]  /*4330*/  IMAD R22, R89, R156, RZ ;  /* 0x0000009c59167224 */ /* 0x000fce00078e02ff */
.L_x_152:
[----:B------:R-:W-:Y:S05]  /*4340*/  BSYNC B1 ;  /* 0x0000000000017941 */ /* 0x000fea0003800000 */
.L_x_151:
[----:B------:R-:W-:Y:S01]  /*4350*/  @!P5 IMAD R145, R145, R155, R22 ;  /* 0x0000009b9191d224 */ /* 0x000fe200078e0216 */
[----:B------:R-:W-:Y:S04]  /*4360*/  BSSY B1, `(.L_x_153) ;  /* 0x0000006000017945 */ /* 0x000fe80003800000 */
[----:B------:R0:W-:Y:S01]  /*4370*/  @!P5 STG.E.U8 desc[UR36][R160.64+0x71], R145 ;  /* 0x00007191a000d986 */ /* 0x0001e2000c101124 */
[----:B------:R-:W-:Y:S05]  /*4380*/  @P2 BRA `(.L_x_154) ;  /* 0x00000000000c2947 */ /* 0x000fea0003800000 */
[----:B--2---:R-:W3:Y:S02]  /*4390*/  LDG.E.U8 R157, desc[UR36][R166.64+0x70] ;  /* 0x00007024a69d7981 */ /* 0x004ee4000c1e1100 */
[----:B---3--:R-:W-:-:S05]  /*43a0*/  PRMT R89, R157, 0x8880, RZ ;  /* 0x000088809d597816 */ /* 0x008fca00000000ff */
[----:B------:R-:W-:-:S07]  /*43b0*/  IMAD R22, R89, R156, RZ ;  /* 0x0000009c59167224 */ /* 0x000fce00078e02ff */
.L_x_154:
[----:B------:R-:W-:Y:S05]  /*43c0*/  BSYNC B1 ;  /* 0x0000000000017941 */ /* 0x000fea0003800000 */
.L_x_153:
[C---:B------:R-:W-:Y:S01]  /*43d0*/  ISETP.LT.OR P4, PT, R3.reuse, 0x72, !P1 ;  /* 0x000000720300780c */ /* 0x040fe20004f81670 */
[----:B---3--:R-:W-:Y:S01]  /*43e0*/  @!P2 IMAD R89, R146, R155, R22 ;  /* 0x0000009b9259a224 */ /* 0x008fe200078e0216 */
[----:B------:R-:W-:Y:S01]  /*43f0*/  BSSY B1, `(.L_x_155) ;  /* 0x000000b000017945 */ /* 0x000fe20003800000 */
[----:B------:R-:W-:Y:S02]  /*4400*/  ISETP.LT.OR P3, PT, R3, 0x79, !P0 ;  /* 0x000000790300780c */ /* 0x000fe40004761670 */
[----:B------:R-:W-:Y:S01]  /*4410*/  IADD3 R153, P5, R153, 0x80, RZ ;  /* 0x0000008099997810 */ /* 0x000fe20007fbe0ff */
[----:B------:R3:W-:Y:S01]  /*4420*/  @!P2 STG.E.U8 desc[UR36][R8.64+0x70], R89 ;  /* 0x000070590800a986 */ /* 0x0007e2000c101124 */
[C---:B------:R-:W-:Y:S02]  /*4430*/  ISETP.LT.OR P2, PT, R3.reuse, 0x79, !P1 ;  /* 0x000000790300780c */ /* 0x040fe40004f41670 */
[C---:B------:R-:W-:Y:S02]  /*4440*/  ISETP.LT.OR P0, PT, R3.reuse, 0x7a, !P0 ;  /* 0x0000007a0300780c */ /* 0x040fe40004701670 */
[----:B------:R-:W-:-:S02]  /*4450*/  ISETP.LT.OR P1, PT, R3, 0x7a, !P1 ;  /* 0x0000007a0300780c */ /* 0x000fc40004f21670 */
[----:B------:R-:W-:Y:S11]  /*4460*/  @P4 BRA `(.L_x_156) ;  /* 0x00000000000c4947 */ /* 0x000ff60003800000 */
[----:B--2---:R-:W3:Y:S02]  /*4470*/  LDG.E.U8 R157, desc[UR36][R166.64+0x71] ;  /* 0x00007124a69d7981 */ /* 0x004ee4000c1e1100 */
[----:B---3--:R-:W-:-:S05]  /*4480*/  PRMT R89, R157, 0x8880, RZ ;  /* 0x000088809d597816 */ /* 0x008fca00000000ff */
[----:B------:R-:W-:-:S07]  /*4490*/  IMAD R22, R89, R156, RZ ;  /* 0x0000009c59167224 */ /* 0x000fce00078e02ff */
.L_x_156:
[----:B------:R-:W-:Y:S05]  /*44a0*/  BSYNC B1 ;  /* 0x0000000000017941 */ /* 0x000fea0003800000 */
.L_x_155:
[----:B------:R-:W-:Y:S01]  /*44b0*/  @!P4 IMAD R147, R147, R155, R22 ;  /* 0x0000009b9393c224 */ /* 0x000fe200078e0216 */
[----:B------:R-:W-:Y:S04]  /*44c0*/  BSSY B1, `(.L_x_157) ;  /* 0x0000006000017945 */ /* 0x000fe80003800000 */
[----:B------:R0:W-:Y:S01]  /*44d0*/  @!P4 STG.E.U8 desc[UR36][R8.64+0x71], R147 ;  /* 0x000071930800c986 */ /* 0x0001e2000c101124 */
[----:B------:R-:W-:Y:S05]  /*44e0*/  @P3 BRA `(.L_x_158) ;  /* 0x00000000000c3947 */ /* 0x000fea0003800000 */
[----:B--2---:R-:W3:Y:S02]  /*44f0*/  LDG.E.U8 R157, desc[UR36][R162.64+0x78] ;  /* 0x00007824a29d7981 */ /* 0x004ee4000c1e1100 */
[----:B---3--:R-:W-:-:S05]  /*4500*/  PRMT R89, R157, 0x8880, RZ ;  /* 0x000088809d597816 */ /* 0x008fca00000000ff */
[----:B------:R-:W-:-:S07]  /*4510*/  IMAD R22, R89, R156, RZ ;  /* 0x0000009c59167224 */ /* 0x000fce00078e02ff */
.L_x_158:
[----:B------:R-:W-:Y:S05]  /*4520*/  BSYNC B1 ;  /* 0x0000000000017941 */ /* 0x000fea0003800000 */
.L_x_157:
[----:B---3--:R-:W-:Y:S01]  /*4530*/  @!P3 IMAD R89, R148, R155, R22 ;  /* 0x0000009b9459b224 */ /* 0x008fe200078e0216 */
[----:B------:R-:W-:Y:S01]  /*4540*/  BSSY B1, `(.L_x_159) ;  /* 0x0000007000017945 */ /* 0x000fe20003800000 */
[----:B----4-:R-:W-:-:S03]  /*4550*/  IMAD.X R91, RZ, RZ, R5, P5 ;  /* 0x000000ffff5b7224 */ /* 0x010fc600028e0605 */
[----:B------:R3:W-:Y:S01]  /*4560*/  @!P3 STG.E.U8 desc[UR36][R160.64+0x78], R89 ;  /* 0x00007859a000b986 */ /* 0x0007e2000c101124 */
[----:B------:R-:W-:Y:S05]  /*4570*/  @P0 BRA `(.L_x_160) ;  /* 0x00000000000c0947 */ /* 0x000fea0003800000 */
[----:B--2---:R-:W2:Y:S02]  /*4580*/  LDG.E.U8 R157, desc[UR36][R162.64+0x79] ;  /* 0x00007924a29d7981 */ /* 0x004ea4000c1e1100 */
[----:B--2---:R-:W-:-:S05]  /*4590*/  PRMT R5, R157, 0x8880, RZ ;  /* 0x000088809d057816 */ /* 0x004fca00000000ff */
[----:B------:R-:W-:-:S07]  /*45a0*/  IMAD R22, R5, R156, RZ ;  /* 0x0000009c05167224 */ /* 0x000fce00078e02ff */
.L_x_160:
[----:B------:R-:W-:Y:S05]  /*45b0*/  BSYNC B1 ;  /* 0x0000000000017941 */ /* 0x000fea0003800000 */
.L_x_159:
[----:B------:R-:W-:Y:S01]  /*45c0*/  @!P0 IMAD R149, R149, R155, R22 ;  /* 0x0000009b95958224 */ /* 0x000fe200078e0216 */
[----:B------:R-:W-:Y:S01]  /*45d0*/  BSSY B1, `(.L_x_161) ;  /* 0x0000007000017945 */ /* 0x000fe20003800000 */
[----:B------:R-:W-:-:S03]  /*45e0*/  IMAD R4, R91, R158, RZ ;  /* 0x0000009e5b047224 */ /* 0x000fc600078e02ff */
[----:B------:R4:W-:Y:S01]  /*45f0*/  @!P0 STG.E.U8 desc[UR36][R160.64+0x79], R149 ;  /* 0x00007995a0008986 */ /* 0x0009e2000c101124 */
[----:B------:R-:W-:Y:S05]  /*4600*/  @P2 BRA `(.L_x_162) ;  /* 0x00000000000c2947 */ /* 0x000fea0003800000 */
[----:B--2---:R-:W2:Y:S02]  /*4610*/  LDG.E.U8 R157, desc[UR36][R166.64+0x78] ;  /* 0x00007824a69d7981 */ /* 0x004ea4000c1e1100 */
[----:B--2---:R-:W-:-:S05]  /*4620*/  PRMT R5, R157, 0x8880, RZ ;  /* 0x000088809d057816 */ /* 0x004fca00000000ff */
[----:B------:R-:W-:-:S07]  /*4630*/  IMAD R22, R5, R156, RZ ;  /* 0x0000009c05167224 */ /* 0x000fce00078e02ff */
.L_x_162:
[----:B------:R-:W-:Y:S05]  /*4640*/  BSYNC B1 ;  /* 0x0000000000017941 */ /* 0x000fea0003800000 */
.L_x_161:
[----:B------:R-:W-:Y:S01]  /*4650*/  @!P2 IMAD R5, R150, R155, R22 ;  /* 0x0000009b9605a224 */ /* 0x000fe200078e0216 */
[----:B------:R-:W-:Y:S01]  /*4660*/  BSSY B1, `(.L_x_163) ;  /* 0x0000009000017945 */ /* 0x000fe20003800000 */
[C---:B---3--:R-:W-:Y:S02]  /*4670*/  IMAD R89, R153.reuse, R159, R4 ;  /* 0x0000009f99597224 */ /* 0x048fe400078e0204 */
[CC--:B------:R-:W-:Y:S01]  /*4680*/  IMAD.WIDE.U32 R164, R153.reuse, R158.reuse, R164 ;  /* 0x0000009e99a47225 */ /* 0x0c0fe200078e00a4 */
[----:B------:R3:W-:Y:S03]  /*4690*/  @!P2 STG.E.U8 desc[UR36][R8.64+0x78], R5 ;  /* 0x000078050800a986 */ /* 0x0007e6000c101124 */
[----:B------:R-:W-:Y:S01]  /*46a0*/  IMAD.WIDE.U32 R158, R153, R158, R20 ;  /* 0x0000009e999e7225 */ /* 0x000fe200078e0014 */
[----:B------:R-:W-:Y:S06]  /*46b0*/  @P1 BRA `(.L_x_164) ;  /* 0x00000000000c1947 */ /* 0x000fec0003800000 */
[----:B--2---:R-:W3:Y:S02]  /*46c0*/  LDG.E.U8 R157, desc[UR36][R166.64+0x79] ;  /* 0x00007924a69d7981 */ /* 0x004ee4000c1e1100 */
[----:B---3--:R-:W-:-:S05]  /*46d0*/  PRMT R5, R157, 0x8880, RZ ;  /* 0x000088809d057816 */ /* 0x008fca00000000ff */
[----:B------:R-:W-:-:S07]  /*46e0*/  IMAD R22, R5, R156, RZ ;  /* 0x0000009c05167224 */ /* 0x000fce00078e02ff */
.L_x_164:
[----:B------:R-:W-:Y:S05]  /*46f0*/  BSYNC B1 ;  /* 0x0000000000017941 */ /* 0x000fea0003800000 */
.L_x_163:
[----:B------:R-:W-:Y:S01]  /*4700*/  @!P1 IMAD R151, R151, R155, R22 ;  /* 0x0000009b97979224 */ /* 0x000fe200078e0216 */
[----:B------:R-:W-:Y:S01]  /*4710*/  ISETP.GE.AND P2, PT, R0, 0x81, PT ;  /* 0x000000810000780c */ /* 0x000fe20003f46270 */
[----:B------:R-:W-:Y:S01]  /*4720*/  BSSY B1, `(.L_x_165) ;  /* 0x000000c000017945 */ /* 0x000fe20003800000 */
[----:B------:R-:W-:Y:S02]  /*4730*/  IADD3 R4, P5, R158, R12, RZ ;  /* 0x0000000c9e047210 */ /* 0x000fe40007fbe0ff */
[----:B------:R0:W-:Y:S01]  /*4740*/  @!P1 STG.E.U8 desc[UR36][R8.64+0x79], R151 ;  /* 0x0000799708009986 */ /* 0x0001e2000c101124 */
[----:B------:R-:W-:Y:S02]  /*4750*/  ISETP.LT.OR P1, PT, R3, 0x1, !P2 ;  /* 0x000000010300780c */ /* 0x000fe40005721670 */
[----:B---3--:R-:W-:Y:S02]  /*4760*/  IADD3.X R5, R13, R159, R89, P5, !PT ;  /* 0x0000009f0d057210 */ /* 0x008fe40002ffe459 */
[----:B------:R-:W-:-:S02]  /*4770*/  ISETP.GE.AND P0, PT, R0, 0x89, PT ;  /* 0x000000890000780c */ /* 0x000fc40003f06270 */
[----:B------:R-:W-:Y:S02]  /*4780*/  IADD3 R12, P4, P3, R14, R12, R164 ;  /* 0x0000000c0e0c7210 */ /* 0x000fe40007b9e0a4 */
[----:B------:R-:W-:-:S05]  /*4790*/  ISETP.LT.OR P5, PT, R3, 0x2, !P2 ;  /* 0x000000020300780c */ /* 0x000fca00057a1670 */
[----:B0-----:R-:W-:Y:S08]  /*47a0*/  @P1 BRA `(.L_x_166) ;  /* 0x00000000000c1947 */ /* 0x001ff00003800000 */
[----:B--2---:R-:W2:Y:S02]  /*47b0*/  LDG.E.U8 R157, desc[UR36][R4.64] ;  /* 0x00000024049d7981 */ /* 0x004ea4000c1e1100 */
[----:B--2---:R-:W-:-:S05]  /*47c0*/  PRMT R9, R157, 0x8880, RZ ;  /* 0x000088809d097816 */ /* 0x004fca00000000ff */
[----:B------:R-:W-:-:S07]  /*47d0*/  IMAD R22, R9, R156, RZ ;  /* 0x0000009c09167224 */ /* 0x000fce00078e02ff */
.L_x_166:
[----:B------:R-:W-:Y:S05]  /*47e0*/  BSYNC B1 ;  /* 0x0000000000017941 */ /* 0x000fea0003800000 */
.L_x_165:
[----:B------:R-:W-:Y:S01]  /*47f0*/  @!P1 IMAD R9, R24, R155, R22 ;  /* 0x0000009b18099224 */ /* 0x000fe200078e0216 */
[----:B------:R-:W-:Y:S01]  /*4800*/  BSSY B1, `(.L_x_167) ;  /* 0x0000007000017945 */ /* 0x000fe20003800000 */
[----:B------:R-:W-:-:S03]  /*4810*/  IMAD.IADD R164, R89, 0x1, R165 ;  /* 0x0000000159a47824 */ /* 0x000fc600078e02a5 */
[----:B------:R0:W-:Y:S01]  /*4820*/  @!P1 STG.E.U8 desc[UR36][R6.64], R9 ;  /* 0x0000000906009986 */ /* 0x0001e2000c101124 */
[----:B------:R-:W-:Y:S05]  /*4830*/  @P5 BRA `(.L_x_168) ;  /* 0x00000000000c5947 */ /* 0x000fea0003800000 */
[----:B--2---:R-:W0:Y:S02]  /*4840*/  LDG.E.U8 R157, desc[UR36][R4.64+0x1] ;  /* 0x00000124049d7981 */ /* 0x004e24000c1e1100 */
[----:B0-----:R-:W-:-:S05]  /*4850*/  PRMT R9, R157, 0x8880, RZ ;  /* 0x000088809d097816 */ /* 0x001fca00000000ff */
[----:B------:R-:W-:-:S07]  /*4860*/  IMAD R22, R9, R156, RZ ;  /* 0x0000009c09167224 */ /* 0x000fce00078e02ff */
.L_x_168:
[----:B------:R-:W-:Y:S05]  /*4870*/  BSYNC B1 ;  /* 0x0000000000017941 */ /* 0x000fea0003800000 */
.L_x_167:
[----:B------:R-:W-:Y:S01]  /*4880*/  ISETP.LT.OR P1, PT, R3, 0x1, !P0 ;  /* 0x000000010300780c */ /* 0x000fe20004721670 */
[----:B------:R-:W-:Y:S01]  /*4890*/  @!P5 IMAD R25, R25, R155, R22 ;  /* 0x0000009b1919d224 */ /* 0x000fe200078e0216 */
[----:B------:R-:W-:Y:S01]  /*48a0*/  BSSY B1, `(.L_x_169) ;  /* 0x000000a000017945 */ /* 0x000fe20003800000 */
[----:B------:R-:W-:Y:S02]  /*48b0*/  IADD3.X R13, R21, R13, R164, P4, P3 ;  /* 0x0000000d150d7210 */ /* 0x000fe400027e64a4 */
[C---:B------:R-:W-:Y:S01]  /*48c0*/  ISETP.LT.OR P4, PT, R3.reuse, 0x2, !P0 ;  /* 0x000000020300780c */ /* 0x040fe20004781670 */
[----:B------:R3:W-:Y:S01]  /*48d0*/  @!P5 STG.E.U8 desc[UR36][R6.64+0x1], R25 ;  /* 0x000001190600d986 */ /* 0x0007e2000c101124 */
[C---:B------:R-:W-:Y:S02]  /*48e0*/  ISETP.LT.OR P5, PT, R3.reuse, 0x9, !P2 ;  /* 0x000000090300780c */ /* 0x040fe400057a1670 */
[----:B------:R-:W-:-:S04]  /*48f0*/  ISETP.LT.OR P3, PT, R3, 0xa, !P2 ;  /* 0x0000000a0300780c */ /* 0x000fc80005761670 */
[----:B------:R-:W-:Y:S09]  /*4900*/  @P1 BRA `(.L_x_170) ;  /* 0x00000000000c1947 */ /* 0x000ff20003800000 */
[----:B--2---:R-:W0:Y:S02]  /*4910*/  LDG.E.U8 R157, desc[UR36][R12.64] ;  /* 0x000000240c9d7981 */ /* 0x004e24000c1e1100 */
[----:B0-----:R-:W-:-:S05]  /*4920*/  PRMT R9, R157, 0x8880, RZ ;  /* 0x000088809d097816 */ /* 0x001fca00000000ff */
[----:B------:R-:W-:-:S07]  /*4930*/  IMAD R22, R9, R156, RZ ;  /* 0x0000009c09167224 */ /* 0x000fce00078e02ff */
.L_x_170:
[----:B------:R-:W-:Y:S05]  /*4940*/  BSYNC B1 ;  /* 0x0000000000017941 */ /* 0x000fea0003800000 */
.L_x_169:
[----:B0-----:R-:W-:Y:S01]  /*4950*/  @!P1 IMAD R9, R26, R155, R22 ;  /* 0x0000009b1a099224 */ /* 0x001fe200078e0216 */
[----:B------:R-:W-:Y:S04]  /*4960*/  BSSY B1, `(.L_x_171) ;  /* 0x0000006000017945 */ /* 0x000fe80003800000 */
[----:B------:R0:W-:Y:S01]  /*4970*/  @!P1 STG.E.U8 desc[UR36][R10.64], R9 ;  /* 0x000000090a009986 */ /* 0x0001e2000c101124 */
[----:B------:R-:W-:Y:S05]  /*4980*/  @P4 BRA `(.L_x_172) ;  /* 0x00000000000c4947 */ /* 0x000fea0003800000 */
[----:B--2---:R-:W0:Y:S02]  /*4990*/  LDG.E.U8 R157, desc[UR36][R12.64+0x1] ;  /* 0x000001240c9d7981 */ /* 0x004e24000c1e1100 */
[----:B0-----:R-:W-:-:S05]  /*49a0*/  PRMT R9, R157, 0x8880, RZ ;  /* 0x000088809d097816 */ /* 0x001fca00000000ff */
[----:B------:R-:W-:-:S07]  /*49b0*/  IMAD R22, R9, R156, RZ ;  /* 0x0000009c09167224 */ /* 0x000fce00078e02ff */
.L_x_172:
[----:B------:R-:W-:Y:S05]  /*49c0*/  BSYNC B1 ;  /* 0x0000000000017941 */ /* 0x000fea0003800000 */
.L_x_171:
[----:B------:R-:W-:Y:S01]  /*49d0*/  @!P4 IMAD R27, R27, R155, R22 ;  /* 0x0000009b1b1bc224 */ /* 0x000fe200078e0216 */
[----:B------:R-:W-:Y:S04]  /*49e0*/  BSSY B1, `(.L_x_173) ;  /* 0x0000006000017945 */ /* 0x000fe80003800000 */
[----:B------:R0:W-:Y:S01]  /*49f0*/  @!P4 STG.E.U8 desc[UR36][R10.64+0x1], R27 ;  /* 0x0000011b0a00c986 */ /* 0x0001e2000c101124 */
[----:B------:R-:W-:Y:S05]  /*4a00*/  @P5 BRA `(.L_x_174) ;  /* 0x00000000000c5947 */ /* 0x000fea0003800000 */
[----:B--2---:R-:W0:Y:S02]  /*4a10*/  LDG.E.U8 R157, desc[UR36][R4.64+0x8] ;  /* 0x00000824049d7981 */ /* 0x004e24000c1e1100 */
[----:B0-----:R-:W-:-:S05]  /*4a20*/  PRMT R9, R157, 0x8880, RZ ;  /* 0x000088809d097816 */ /* 0x001fca00000000ff */
[----:B------:R-:W-:-:S07]  /*4a30*/  IMAD R22, R9, R156, RZ ;  /* 0x0000009c09167224 */ /* 0x000fce00078e02ff */
.L_x_174:
[----:B------:R-:W-:Y:S05]  /*4a40*/  BSYNC B1 ;  /* 0x0000000000017941 */ /* 0x000fea0003800000 */
.L_x_173:
[----:B0-----:R-:W-:Y:S01]  /*4a50*/  @!P5 IMAD R9, R28, R155, R22 ;  /* 0x0000009b1c09d224 */ /* 0x001fe200078e0216 */
[----:B------:R-:W-:Y:S04]  /*4a60*/  BSSY B1, `(.L_x_175) ;  /* 0x0000006000017945 */ /* 0x000fe80003800000 */
[----:B------:R0:W-:Y:S01]  /*4a70*/  @!P5 STG.E.U8 desc[UR36][R6.64+0x8], R9 ;  /* 0x000008090600d986 */ /* 0x0001e2000c101124 */
[----:B------:R-:W-:Y:S05]  /*4a80*/  @P3 BRA `(.L_x_176) ;  /* 0x00000000000c3947 */ /* 0x000fea0003800000 */
[----:B--2---:R-:W0:Y:S02]  /*4a90*/  LDG.E.U8 R157, desc[UR36][R4.64+0x9] ;  /* 0x00000924049d7981 */ /* 0x004e24000c1e1100 */
[----:B0-----:R-:W-:-:S05]  /*4aa0*/  PRMT R9, R157, 0x8880, RZ ;  /* 0x000088809d097816 */ /* 0x001fca00000000ff */
[----:B------:R-:W-:-:S07]  /*4ab0*/  IMAD R22, R9, R156, RZ ;  /* 0x0000009c09167224 */ /* 0x000fce00078e02ff */
.L_x_176:
[----:B------:R-:W-:Y:S05]  /*4ac0*/  BSYNC B1 ;  /* 0x0000000000017941 */ /* 0x000fea0003800000 */
.L_x_175:
[----:B------:R-:W-:Y:S01]  /*4ad0*/  ISETP.LT.OR P5, PT, R3, 0x9, !P0 ;  /* 0x000000090300780c */ /* 0x000fe200047a1670 */
[----:B------:R-:W-:Y:S01]  /*4ae0*/  @!P3 IMAD R29, R29, R155, R22 ;  /* 0x0000009b1d1db224 */ /* 0x000fe200078e0216 */
[----:B------:R-:W-:Y:S01]  /*4af0*/  BSSY B1, `(.L_x_177) ;  /* 0x0000009000017945 */ /* 0x000fe20003800000 */
[C---:B------:R-:W-:Y:S02]  /*4b00*/  ISETP.LT.OR P4, PT, R3.reuse, 0xa, !P0 ;  /* 0x0000000a0300780c */ /* 0x040fe40004781670 */
[C---:B------:R-:W-:Y:S01]  /*4b10*/  ISETP.LT.OR P1, PT, R3.reuse, 0x12, !P2 ;  /* 0x000000120300780c */ /* 0x040fe20005721670 */
[----:B------:R0:W-:Y:S01]  /*4b20*/  @!P3 STG.E.U8 desc[UR36][R6.64+0x9], R29 ;  /* 0x0000091d0600b986 */ /* 0x0001e2000c101124 */
[----:B------:R-:W-:-:S06]  /*4b30*/  ISETP.LT.OR P3, PT, R3, 0x11, !P2 ;  /* 0x000000110300780c */ /* 0x000fcc0005761670 */
[----:B------:R-:W-:Y:S07]  /*4b40*/  @P5 BRA `(.L_x_178) ;  /* 0x00000000000c5947 */ /* 0x000fee0003800000 */
[----:B--2---:R-:W0:Y:S02]  /*4b50*/  LDG.E.U8 R157, desc[UR36][R12.64+0x8] ;  /* 0x000008240c9d7981 */ /* 0x004e24000c1e1100 */
[----:B0-----:R-:W-:-:S05]  /*4b60*/  PRMT R9, R157, 0x8880, RZ ;  /* 0x000088809d097816 */ /* 0x001fca00000000ff */
[----:B------:R-:W-:-:S07]  /*4b70*/  IMAD R22, R9, R156, RZ ;  /* 0x0000009c09167224 */ /* 0x000fce00078e02ff */
.L_x_178:
[----:B------:R-:W-:Y:S05]  /*4b80*/  BSYNC B1 ;  /* 0x0000000000017941 */ /* 0x000fea0003800000 */
.L_x_177:
[----:B0-----:R-:W-:Y:S01]  /*4b90*/  @!P5 IMAD R9, R30, R155, R22 ;  /* 0x0000009b1e09d224 */ /* 0x001fe200078e0216 */
[----:B------:R-:W-:Y:S04]  /*4ba0*/  BSSY B1, `(.L_x_179) ;  /* 0x0000006000017945 */ /* 0x000fe80003800000 */
[----:B------:R0:W-:Y:S01]  /*4bb0*/  @!P5 STG.E.U8 desc[UR36][R10.64+0x8], R9 ;  /* 0x000008090a00d986 */ /* 0x0001e2000c101124 */
[----:B------:R-:W-:Y:S05]  /*4bc0*/  @P4 BRA `(.L_x_180) ;  /* 0x00000000000c4947 */ /* 0x000fea0003800000 */
[----:B--2---:R-:W0:Y:S02]  /*4bd0*/  LDG.E.U8 R157, desc[UR36][R12.64+0x9] ;  /* 0x000009240c9d7981 */ /* 0x004e24000c1e1100 */
[----:B0-----:R-:W-:-:S05]  /*4be0*/  PRMT R9, R157, 0x8880, RZ ;  /* 0x000088809d097816 */ /* 0x001fca00000000ff */
[----:B------:R-:W-:-:S07]  /*4bf0*/  IMAD R22, R9, R156, RZ ;  /* 0x0000009c09167224 */ /* 0x000fce00078e02ff */
.L_x_180:
[----:B------:R-:W-:Y:S05]  /*4c00*/  BSYNC B1 ;  /* 0x0000000000017941 */ /* 0x000fea0003800000 */
.L_x_179:
[----:B------:R-:W-:Y:S01]  /*4c10*/  @!P4 IMAD R31, R31, R155, R22 ;  /* 0x0000009b1f1fc224 */ /* 0x000fe200078e0216 */
[----:B------:R-:W-:Y:S04]  /*4c20*/  BSSY B1, `(.L_x_181) ;  /* 0x0000006000017945 */ /* 0x000fe80003800000 */
[----:B------:R0:W-:Y:S01]  /*4c30*/  @!P4 STG.E.U8 desc[UR36][R10.64+0x9], R31 ;  /* 0x0000091f0a00c986 */ /* 0x0001e2000c101124 */
[----:B------:R-:W-:Y:S05]  /*4c40*/  @P3 BRA `(.L_x_182) ;  /* 0x00000000000c3947 */ /* 0x000fea0003800000 */
[----:B--2---:R-:W0:Y:S02]  /*4c50*/  LDG.E.U8 R157, desc[UR36][R4.64+0x10] ;  /* 0x00001024049d7981 */ /* 0x004e24000c1e1100 */
[----:B0-----:R-:W-:-:S05]  /*4c60*/  PRMT R9, R157, 0x8880, RZ ;  /* 0x000088809d097816 */ /* 0x001fca00000000ff */
[----:B------:R-:W-:-:S07]  /*4c70*/  IMAD R22, R9, R156, RZ ;  /* 0x0000009c09167224 */ /* 0x000fce00078e02ff */
.L_x_182:
[----:B------:R-:W-:Y:S05]  /*4c80*/  BSYNC B1 ;  /* 0x0000000000017941 */ /* 0x000fea0003800000 */
.L_x_181:
[----:B0-----:R-:W-:Y:S01]  /*4c90*/  @!P3 IMAD R9, R32, R155, R22 ;  /* 0x0000009b2009b224 */ /* 0x001fe200078e0216 */
[----:B------:R-:W-:Y:S04]  /*4ca0*/  BSSY B1, `(.L_x_183) ;  /* 0x0000006000017945 */ /* 0x000fe80003800000 */
[----:B------:R0:W-:Y:S01]  /*4cb0*/  @!P3 STG.E.U8 desc[UR36][R6.64+0x10], R9 ;  /* 0x000010090600b986 */ /* 0x0001e2000c101124 */
[----:B------:R-:W-:Y:S05]  /*4cc0*/  @P1 BRA `(.L_x_184) ;  /* 0x00000000000c1947 */ /* 0x000fea0003800000 */
[----:B--2---:R-:W0:Y:S02]  /*4cd0*/  LDG.E.U8 R157, desc[UR36][R4.64+0x11] ;  /* 0x00001124049d7981 */ /* 0x004e24000c1e1100 */
[----:B0-----:R-:W-:-:S05]  /*4ce0*/  PRMT R9, R157, 0x8880, RZ ;  /* 0x000088809d097816 */ /* 0x001fca00000000ff */
[----:B------:R-:W-:-:S07]  /*4cf0*/  IMAD R22, R9, R156, RZ ;  /* 0x0000009c09167224 */ /* 0x000fce00078e02ff */
.L_x_184:
[----:B------:R-:W-:Y:S05]  /*4d00*/  BSYNC B1 ;  /* 0x0000000000017941 */ /* 0x000fea0003800000 */
.L_x_183:
        /* <DEDUP_REMOVED lines=11> */
.L_x_186:
[----:B------:R-:W-:Y:S05]  /*4dc0*/  BSYNC B1 ;  /* 0x0000000000017941 */ /* 0x000fea0003800000 */
.L_x_185:
[----:B0-----:R-:W-:Y:S01]  /*4dd0*/  @!P4 IMAD R9, R34, R155, R22 ;  /* 0x0000009b2209c224 */ /* 0x001fe200078e0216 */
[----:B------:R-:W-:Y:S04]  /*4de0*/  BSSY B1, `(.L_x_187) ;  /* 0x0000006000017945 */ /* 0x000fe80003800000 */
[----:B------:R0:W-:Y:S01]  /*4df0*/  @!P4 STG.E.U8 desc[UR36][R10.64+0x10], R9 ;  /* 0x000010090a00c986 */ /* 0x0001e2000c101124 */
[----:B------:R-:W-:Y:S05]  /*4e00*/  @P3 BRA `(.L_x_188) ;  /* 0x00000000000c3947 */ /* 0x000fea0003800000 */
[----:B--2---:R-:W0:Y:S02]  /*4e10*/  LDG.E.U8 R157, desc[UR36][R12.64+0x11] ;  /* 0x000011240c9d7981 */ /* 0x004e24000c1e1100 */
[----:B0-----:R-:W-:-:S05]  /*4e20*/  PRMT R9, R157, 0x8880, RZ ;  /* 0x000088809d097816 */ /* 0x001fca00000000ff */
[----:B------:R-:W-:-:S07]  /*4e30*/  IMAD R22, R9, R156, RZ ;  /* 0x0000009c09167224 */ /* 0x000fce00078e02ff */
.L_x_188:
[----:B------:R-:W-:Y:S05]  /*4e40*/  BSYNC B1 ;  /* 0x0000000000017941 */ /* 0x000fea0003800000 */
.L_x_187:
[----:B------:R-:W-:Y:S01]  /*4e50*/  @!P3 IMAD R35, R35, R155, R22 ;  /* 0x0000009b2323b224 */ /* 0x000fe200078e0216 */
[----:B------:R-:W-:Y:S04]  /*4e60*/  BSSY B1, `(.L_x_189) ;  /* 0x0000006000017945 */ /* 0x000fe80003800000 */
[----:B------:R0:W-:Y:S01]  /*4e70*/  @!P3 STG.E.U8 desc[UR36][R10.64+0x11], R35 ;  /* 0x000011230a00b986 */ /* 0x0001e2000c101124 */
[----:B------:R-:W-:Y:S05]  /*4e80*/  @P5 BRA `(.L_x_190) ;  /* 0x00000000000c5947 */ /* 0x000fea0003800000 */
[----:B--2---:R-:W0:Y:S02]  /*4e90*/  LDG.E.U8 R157, desc[UR36][R4.64+0x18] ;  /* 0x00001824049d7981 */ /* 0x004e24000c1e1100 */
[----:B0-----:R-:W-:-:S05]  /*4ea0*/  PRMT R9, R157, 0x8880, RZ ;  /* 0x000088809d097816 */ /* 0x001fca00000000ff */
[----:B------:R-:W-:-:S07]  /*4eb0*/  IMAD R22, R9, R156, RZ ;  /* 0x0000009c09167224 */ /* 0x000fce00078e02ff */
.L_x_190:
[----:B------:R-:W-:Y:S05]  /*4ec0*/  BSYNC B1 ;  /* 0x0000000000017941 */ /* 0x000fea0003800000 */
.L_x_189:
[----:B0-----:R-:W-:Y:S01]  /*4ed0*/  @!P5 IMAD R9, R36, R155, R22 ;  /* 0x0000009b2409d224 */ /* 0x001fe200078e0216 */
[----:B------:R-:W-:Y:S04]  /*4ee0*/  BSSY B1, `(.L_x_191) ;  /* 0x0000006000017945 */ /* 0x000fe80003800000 */
[----:B------:R0:W-:Y:S01]  /*4ef0*/  @!P5 STG.E.U8 desc[UR36][R6.64+0x18], R9 ;  /* 0x000018090600d986 */ /* 0x0001e2000c101124 */
[----:B------:R-:W-:Y:S05]  /*4f00*/  @P1 BRA `(.L_x_192) ;  /* 0x00000000000c1947 */ /* 0x000fea0003800000 */
[----:B--2---:R-:W0:Y:S02]  /*4f10*/  LDG.E.U8 R157, desc[UR36][R4.64+0x19] ;  /* 0x00001924049d7981 */ /* 0x004e24000c1e1100 */
[----:B0-----:R-:W-:-:S05]  /*4f20*/  PRMT R9, R157, 0x8880, RZ ;  /* 0x000088809d097816 */ /* 0x001fca00000000ff */
[----:B------:R-:W-:-:S07]  /*4f30*/  IMAD R22, R9, R156, RZ ;  /* 0x0000009c09167224 */ /* 0x000fce00078e02ff */
.L_x_192:
[----:B------:R-:W-:Y:S05]  /*4f40*/  BSYNC B1 ;  /* 0x0000000000017941 */ /* 0x000fea0003800000 */
.L_x_191:
        /* <DEDUP_REMOVED lines=11> */
.L_x_194:
[----:B------:R-:W-:Y:S05]  /*5000*/  BSYNC B1 ;  /* 0x0000000000017941 */ /* 0x000fea0003800000 */
.L_x_193:
[----:B0-----:R-:W-:Y:S01]  /*5010*/  @!P4 IMAD R9, R38, R155, R22 ;  /* 0x0000009b2609c224 */ /* 0x001fe200078e0216 */
[----:B------:R-:W-:Y:S04]  /*5020*/  BSSY B1, `(.L_x_195) ;  /* 0x0000006000017945 */ /* 0x000fe80003800000 */
[----:B------:R0:W-:Y:S01]  /*5030*/  @!P4 STG.E.U8 desc[UR36][R10.64+0x18], R9 ;  /* 0x000018090a00c986 */ /* 0x0001e2000c101124 */
[----:B------:R-:W-:Y:S05]  /*5040*/  @P3 BRA `(.L_x_196) ;  /* 0x00000000000c3947 */ /* 0x000fea0003800000 */
[----:B--2---:R-:W0:Y:S02]  /*5050*/  LDG.E.U8 R157, desc[UR36][R12.64+0x19] ;  /* 0x000019240c9d7981 */ /* 0x004e24000c1e1100 */
[----:B0-----:R-:W-:-:S05]  /*5060*/  PRMT R9, R157, 0x8880, RZ ;  /* 0x000088809d097816 */ /* 0x001fca00000000ff */
[----:B------:R-:W-:-:S07]  /*5070*/  IMAD R22, R9, R156, RZ ;  /* 0x0000009c09167224 */ /* 0x000fce00078e02ff */
.L_x_196:
[----:B------:R-:W-:Y:S05]  /*5080*/  BSYNC B1 ;  /* 0x0000000000017941 */ /* 0x000fea0003800000 */
.L_x_195:
[----:B------:R-:W-:Y:S01]  /*5090*/  @!P3 IMAD R39, R39, R155, R22 ;  /* 0x0000009b2727b224 */ /* 0x000fe200078e0216 */
[----:B------:R-:W-:Y:S04]  /*50a0*/  BSSY B1, `(.L_x_197) ;  /* 0x0000006000017945 */ /* 0x000fe80003800000 */
[----:B------:R0:W-:Y:S01]  /*50b0*/  @!P3 STG.E.U8 desc[UR36][R10.64+0x19], R39 ;  /* 0x000019270a00b986 */ /* 0x0001e2000c101124 */
[----:B------:R-:W-:Y:S05]  /*50c0*/  @P5 BRA `(.L_x_198) ;  /* 0x00000000000c5947 */ /* 0x000fea0003800000 */
[----:B--2---:R-:W0:Y:S02]  /*50d0*/  LDG.E.U8 R157, desc[UR36][R4.64+0x20] ;  /* 0x00002024049d7981 */ /* 0x004e24000c1e1100 */
[----:B0-----:R-:W-:-:S05]  /*50e0*/  PRMT R9, R157, 0x8880, RZ ;  /* 0x000088809d097816 */ /* 0x001fca00000000ff */
[----:B------:R-:W-:-:S07]  /*50f0*/  IMAD R22, R9, R156, RZ ;  /* 0x0000009c09167224 */ /* 0x000fce00078e02ff */
.L_x_198:
[----:B------:R-:W-:Y:S05]  /*5100*/  BSYNC B1 ;  /* 0x0000000000017941 */ /* 0x000fea0003800000 */
.L_x_197:
[----:B0-----:R-:W-:Y:S01]  /*5110*/  @!P5 IMAD R9, R40, R155, R22 ;  /* 0x0000009b2809d224 */ /* 0x001fe200078e0216 */
[----:B------:R-:W-:Y:S04]  /*5120*/  BSSY B1, `(.L_x_199) ;  /* 0x0000006000017945 */ /* 0x000fe80003800000 */
[----:B------:R0:W-:Y:S01]  /*5130*/  @!P5 STG.E.U8 desc[UR36][R6.64+0x20], R9 ;  /* 0x000020090600d986 */ /* 0x0001e2000c101124 */
[----:B------:R-:W-:Y:S05]  /*5140*/  @P1 BRA `(.L_x_200) ;  /* 0x00000000000c1947 */ /* 0x000fea0003800000 */
[----:B--2---:R-:W0:Y:S02]  /*5150*/  LDG.E.U8 R157, desc[UR36][R4.64+0x21] ;  /* 0x00002124049d7981 */ /* 0x004e24000c1e1100 */
[----:B0-----:R-:W-:-:S05]  /*5160*/  PRMT R9, R157, 0x8880, RZ ;  /* 0x000088809d097816 */ /* 0x001fca00000000ff */
[----:B------:R-:W-:-:S07]  /*5170*/  IMAD R22, R9, R156, RZ ;  /* 0x0000009c09167224 */ /* 0x000fce00078e02ff */
.L_x_200:
[----:B------:R-:W-:Y:S05]  /*5180*/  BSYNC B1 ;  /* 0x0000000000017941 */ /* 0x000fea0003800000 */
.L_x_199:
        /* <DEDUP_REMOVED lines=11> */
.L_x_202:
[----:B------:R-:W-:Y:S05]  /*5240*/  BSYNC B1 ;  /* 0x0000000000017941 */ /* 0x000fea0003800000 */
.L_x_201:
[----:B0-----:R-:W-:Y:S01]  /*5250*/  @!P4 IMAD R9, R42, R155, R22 ;  /* 0x0000009b2a09c224 */ /* 0x001fe200078e0216 */
[----:B------:R-:W-:Y:S04]  /*5260*/  BSSY B1, `(.L_x_203) ;  /* 0x0000006000017945 */ /* 0x000fe80003800000 */
[----:B------:R0:W-:Y:S01]  /*5270*/  @!P4 STG.E.U8 desc[UR36][R10.64+0x20], R9 ;  /* 0x000020090a00c986 */ /* 0x0001e2000c101124 */
[----:B------:R-:W-:Y:S05]  /*5280*/  @P3 BRA `(.L_x_204) ;  /* 0x00000000000c3947 */ /* 0x000fea0003800000 */
[----:B--2---:R-:W0:Y:S02]  /*5290*/  LDG.E.U8 R157, desc[UR36][R12.64+0x21] ;  /* 0x000021240c9d7981 */ /* 0x004e24000c1e1100 */
[----:B0-----:R-:W-:-:S05]  /*52a0*/  PRMT R9, R157, 0x8880, RZ ;  /* 0x000088809d097816 */ /* 0x001fca00000000ff */
[----:B------:R-:W-:-:S07]  /*52b0*/  IMAD R22, R9, R156, RZ ;  /* 0x0000009c09167224 */ /* 0x000fce00078e02ff */
.L_x_204:
[----:B------:R-:W-:Y:S05]  /*52c0*/  BSYNC B1 ;  /* 0x0000000000017941 */ /* 0x000fea0003800000 */
.L_x_203:
[----:B------:R-:W-:Y:S01]  /*52d0*/  @!P3 IMAD R43, R43, R155, R22 ;  /* 0x0000009b2b2bb224 */ /* 0x000fe200078e0216 */
[----:B------:R-:W-:Y:S04]  /*52e0*/  BSSY B1, `(.L_x_205) ;  /* 0x0000006000017945 */ /* 0x000fe80003800000 */
[----:B------:R0:W-:Y:S01]  /*52f0*/  @!P3 STG.E.U8 desc[UR36][R10.64+0x21], R43 ;  /* 0x0000212b0a00b986 */ /* 0x0001e2000c101124 */
[----:B------:R-:W-:Y:S05]  /*5300*/  @P5 BRA `(.L_x_206) ;  /* 0x00000000000c5947 */ /* 0x000fea0003800000 */
[----:B--2---:R-:W0:Y:S02]  /*5310*/  LDG.E.U8 R157, desc[UR36][R4.64+0x28] ;  /* 0x00002824049d7981 */ /* 0x004e24000c1e1100 */
[----:B0-----:R-:W-:-:S05]  /*5320*/  PRMT R9, R157, 0x8880, RZ ;  /* 0x000088809d097816 */ /* 0x001fca00000000ff */
[----:B------:R-:W-:-:S07]  /*5330*/  IMAD R22, R9, R156, RZ ;  /* 0x0000009c09167224 */ /* 0x000fce00078e02ff */
.L_x_206:
[----:B------:R-:W-:Y:S05]  /*5340*/  BSYNC B1 ;  /* 0x0000000000017941 */ /* 0x000fea0003800000 */
.L_x_205:
[----:B0-----:R-:W-:Y:S01]  /*5350*/  @!P5 IMAD R9, R44, R155, R22 ;  /* 0x0000009b2c09d224 */ /* 0x001fe200078e0216 */
[----:B------:R-:W-:Y:S04]  /*5360*/  BSSY B1, `(.L_x_207) ;  /* 0x0000006000017945 */ /* 0x000fe80003800000 */
[----:B------:R0:W-:Y:S01]  /*5370*/  @!P5 STG.E.U8 desc[UR36][R6.64+0x28], R9 ;  /* 0x000028090600d986 */ /* 0x0001e2000c101124 */
[----:B------:R-:W-:Y:S05]  /*5380*/  @P1 BRA `(.L_x_208) ;  /* 0x00000000000c1947 */ /* 0x000fea0003800000 */
[----:B--2---:R-:W0:Y:S02]  /*5390*/  LDG.E.U8 R157, desc[UR36][R4.64+0x29] ;  /* 0x00002924049d7981 */ /* 0x004e24000c1e1100 */
[----:B0-----:R-:W-:-:S05]  /*53a0*/  PRMT R9, R157, 0x8880, RZ ;  /* 0x000088809d097816 */ /* 0x001fca00000000ff */
[----:B------:R-:W-:-:S07]  /*53b0*/  IMAD R22, R9, R156, RZ ;  /* 0x0000009c09167224 */ /* 0x000fce00078e02ff */
.L_x_208:
[----:B------:R-:W-:Y:S05]  /*53c0*/  BSYNC B1 ;  /* 0x0000000000017941 */ /* 0x000fea0003800000 */
.L_x_207:
        /* <DEDUP_REMOVED lines=11> */
.L_x_210:
[----:B------:R-:W-:Y:S05]  /*5480*/  BSYNC B1 ;  /* 0x0000000000017941 */ /* 0x000fea0003800000 */
.L_x_209:
[----:B0-----:R-:W-:Y:S01]  /*5490*/  @!P4 IMAD R9, R46, R155, R22 ;  /* 0x0000009b2e09c224 */ /* 0x001fe200078e0216 */
[----:B------:R-:W-:Y:S04]  /*54a0*/  BSSY B1, `(.L_x_211) ;  /* 0x0000006000017945 */ /* 0x000fe80003800000 */
[----:B------:R0:W-:Y:S01]  /*54b0*/  @!P4 STG.E.U8 desc[UR36][R10.64+0x28], R9 ;  /* 0x000028090a00c986 */ /* 0x0001e2000c101124 */
[----:B------:R-:W-:Y:S05]  /*54c0*/  @P3 BRA `(.L_x_212) ;  /* 0x00000000000c3947 */ /* 0x000fea0003800000 */
[----:B--2---:R-:W0:Y:S02]  /*54d0*/  LDG.E.U8 R157, desc[UR36][R12.64+0x29] ;  /* 0x000029240c9d7981 */ /* 0x004e24000c1e1100 */
[----:B0-----:R-:W-:-:S05]  /*54e0*/  PRMT R9, R157, 0x8880, RZ ;  /* 0x000088809d097816 */ /* 0x001fca00000000ff */
[----:B------:R-:W-:-:S07]  /*54f0*/  IMAD R22, R9, R156, RZ ;  /* 0x0000009c09167224 */ /* 0x000fce00078e02ff */
.L_x_212:
[----:B------:R-:W-:Y:S05]  /*5500*/  BSYNC B1 ;  /* 0x0000000000017941 */ /* 0x000fea0003800000 */
.L_x_211:
[----:B------:R-:W-:Y:S01]  /*5510*/  @!P3 IMAD R47, R47, R155, R22 ;  /* 0x0000009b2f2fb224 */ /* 0x000fe200078e0216 */
[----:B------:R-:W-:Y:S04]  /*5520*/  BSSY B1, `(.L_x_213) ;  /* 0x0000006000017945 */ /* 0x000fe80003800000 */
[----:B------:R0:W-:Y:S01]  /*5530*/  @!P3 STG.E.U8 desc[UR36][R10.64+0x29], R47 ;  /* 0x0000292f0a00b986 */ /* 0x0001e2000c101124 */
[----:B------:R-:W-:Y:S05]  /*5540*/  @P5 BRA `(.L_x_214) ;  /* 0x00000000000c5947 */ /* 0x000fea0003800000 */
[----:B--2---:R-:W0:Y:S02]  /*5550*/  LDG.E.U8 R157, desc[UR36][R4.64+0x30] ;  /* 0x00003024049d7981 */ /* 0x004e24000c1e1100 */
[----:B0-----:R-:W-:-:S05]  /*5560*/  PRMT R9, R157, 0x8880, RZ ;  /* 0x000088809d097816 */ /* 0x001fca00000000ff */
[----:B------:R-:W-:-:S07]  /*5570*/  IMAD R22, R9, R156, RZ ;  /* 0x0000009c09167224 */ /* 0x000fce00078e02ff */
.L_x_214:
[----:B------:R-:W-:Y:S05]  /*5580*/  BSYNC B1 ;  /* 0x0000000000017941 */ /* 0x000fea0003800000 */
.L_x_213:
[----:B0-----:R-:W-:Y:S01]  /*5590*/  @!P5 IMAD R9, R48, R155, R22 ;  /* 0x0000009b3009d224 */ /* 0x001fe200078e0216 */
[----:B------:R-:W-:Y:S04]  /*55a0*/  BSSY B1, `(.L_x_215) ;  /* 0x0000006000017945 */ /* 0x000fe80003800000 */
[----:B------:R0:W-:Y:S01]  /*55b0*/  @!P5 STG.E.U8 desc[UR36][R6.64+0x30], R9 ;  /* 0x000030090600d986 */ /* 0x0001e2000c101124 */
[----:B------:R-:W-:Y:S05]  /*55c0*/  @P1 BRA `(.L_x_216) ;  /* 0x00000000000c1947 */ /* 0x000fea0003800000 */
[----:B--2---:R-:W0:Y:S02]  /*55d0*/  LDG.E.U8 R157, desc[UR36][R4.64+0x31] ;  /* 0x00003124049d7981 */ /* 0x004e24000c1e1100 */
[----:B0-----:R-:W-:-:S05]  /*55e0*/  PRMT R9, R157, 0x8880, RZ ;  /* 0x000088809d097816 */ /* 0x001fca00000000ff */
[----:B------:R-:W-:-:S07]  /*55f0*/  IMAD R22, R9, R156, RZ ;  /* 0x0000009c09167224 */ /* 0x000fce00078e02ff */
.L_x_216:
[----:B------:R-:W-:Y:S05]  /*5600*/  BSYNC B1 ;  /* 0x0000000000017941 */ /* 0x000fea0003800000 */
.L_x_215:
        /* <DEDUP_REMOVED lines=11> */
.L_x_218:
[----:B------:R-:W-:Y:S05]  /*56c0*/  BSYNC B1 ;  /* 0x0000000000017941 */ /* 0x000fea0003800000 */
.L_x_217:
[----:B0-----:R-:W-:Y:S01]  /*56d0*/  @!P4 IMAD R9, R50, R155, R22 ;  /* 0x0000009b3209c224 */ /* 0x001fe200078e0216 */
[----:B------:R-:W-:Y:S04]  /*56e0*/  BSSY B1, `(.L_x_219) ;  /* 0x0000006000017945 */ /* 0x000fe80003800000 */
[----:B------:R0:W-:Y:S01]  /*56f0*/  @!P4 STG.E.U8 desc[UR36][R10.64+0x30], R9 ;  /* 0x000030090a00c986 */ /* 0x0001e2000c101124 */
[----:B------:R-:W-:Y:S05]  /*5700*/  @P3 BRA `(.L_x_220) ;  /* 0x00000000000c3947 */ /* 0x000fea0003800000 */
[----:B--2---:R-:W0:Y:S02]  /*5710*/  LDG.E.U8 R157, desc[UR36][R12.64+0x31] ;  /* 0x000031240c9d7981 */ /* 0x004e24000c1e1100 */
[----:B0-----:R-:W-:-:S05]  /*5720*/  PRMT R9, R157, 0x8880, RZ ;  /* 0x000088809d097816 */ /* 0x001fca00000000ff */
[----:B------:R-:W-:-:S07]  /*5730*/  IMAD R22, R9, R156, RZ ;  /* 0x0000009c09167224 */ /* 0x000fce00078e02ff */
.L_x_220:
[----:B------:R-:W-:Y:S05]  /*5740*/  BSYNC B1 ;  /* 0x0000000000017941 */ /* 0x000fea0003800000 */
.L_x_219:
[----:B------:R-:W-:Y:S01]  /*5750*/  @!P3 IMAD R51, R51, R155, R22 ;  /* 0x0000009b3333b224 */ /* 0x000fe200078e0216 */
[----:B------:R-:W-:Y:S04]  /*5760*/  BSSY B1, `(.L_x_221) ;  /* 0x0000006000017945 */ /* 0x000fe80003800000 */
[----:B------:R0:W-:Y:S01]  /*5770*/  @!P3 STG.E.U8 desc[UR36][R10.64+0x31], R51 ;  /* 0x000031330a00b986 */ /* 0x0001e2000c101124 */
[----:B------:R-:W-:Y:S05]  /*5780*/  @P5 BRA `(.L_x_222) ;  /* 0x00000000000c5947 */ /* 0x000fea0003800000 */
[----:B--2---:R-:W0:Y:S02]  /*5790*/  LDG.E.U8 R157, desc[UR36][R4.64+0x38] ;  /* 0x00003824049d7981 */ /* 0x004e24000c1e1100 */
[----:B0-----:R-:W-:-:S05]  /*57a0*/  PRMT R9, R157, 0x8880, RZ ;  /* 0x000088809d097816 */ /* 0x001fca00000000ff */
[----:B------:R-:W-:-:S07]  /*57b0*/  IMAD R22, R9, R156, RZ ;  /* 0x0000009c09167224 */ /* 0x000fce00078e02ff */
.L_x_222:
[----:B------:R-:W-:Y:S05]  /*57c0*/  BSYNC B1 ;  /* 0x0000000000017941 */ /* 0x000fea0003800000 */
.L_x_221:
[----:B0-----:R-:W-:Y:S01]  /*57d0*/  @!P5 IMAD R9, R52, R155, R22 ;  /* 0x0000009b3409d224 */ /* 0x001fe200078e0216 */
[----:B------:R-:W-:Y:S04]  /*57e0*/  BSSY B1, `(.L_x_223) ;  /* 0x0000006000017945 */ /* 0x000fe80003800000 */
[----:B------:R0:W-:Y:S01]  /*57f0*/  @!P5 STG.E.U8 desc[UR36][R6.64+0x38], R9 ;  /* 0x000038090600d986 */ /* 0x0001e2000c101124 */
[----:B------:R-:W-:Y:S05]  /*5800*/  @P1 BRA `(.L_x_224) ;  /* 0x00000000000c1947 */ /* 0x000fea0003800000 */
[----:B--2---:R-:W0:Y:S02]  /*5810*/  LDG.E.U8 R157, desc[UR36][R4.64+0x39] ;  /* 0x00003924049d7981 */ /* 0x004e24000c1e1100 */
[----:B0-----:R-:W-:-:S05]  /*5820*/  PRMT R9, R157, 0x8880, RZ ;  /* 0x000088809d097816 */ /* 0x001fca00000000ff */
[----:B------:R-:W-:-:S07]  /*5830*/  IMAD R22, R9, R156, RZ ;  /* 0x0000009c09167224 */ /* 0x000fce00078e02ff */
.L_x_224:
[----:B------:R-:W-:Y:S05]  /*5840*/  BSYNC B1 ;  /* 0x0000000000017941 */ /* 0x000fea0003800000 */
.L_x_223:
        /* <DEDUP_REMOVED lines=11> */
.L_x_226:
[----:B------:R-:W-:Y:S05]  /*5900*/  BSYNC B1 ;  /* 0x0000000000017941 */ /* 0x000fea0003800000 */
.L_x_225:
[----:B0-----:R-:W-:Y:S01]  /*5910*/  @!P4 IMAD R9, R54, R155, R22 ;  /* 0x0000009b3609c224 */ /* 0x001fe200078e0216 */
[----:B------:R-:W-:Y:S04]  /*5920*/  BSSY B1, `(.L_x_227) ;  /* 0x0000006000017945 */ /* 0x000fe80003800000 */
[----:B------:R0:W-:Y:S01]  /*5930*/  @!P4 STG.E.U8 desc[UR36][R10.64+0x38], R9 ;  /* 0x000038090a00c986 */ /* 0x0001e2000c101124 */
[----:B------:R-:W-:Y:S05]  /*5940*/  @P3 BRA `(.L_x_228) ;  /* 0x00000000000c3947 */ /* 0x000fea0003800000 */
[----:B--2---:R-:W0:Y:S02]  /*5950*/  LDG.E.U8 R157, desc[UR36][R12.64+0x39] ;  /* 0x000039240c9d7981 */ /* 0x004e24000c1e1100 */
[----:B0-----:R-:W-:-:S05]  /*5960*/  PRMT R9, R157, 0x8880, RZ ;  /* 0x000088809d097816 */ /* 0x001fca00000000ff */
[----:B------:R-:W-:-:S07]  /*5970*/  IMAD R22, R9, R156, RZ ;  /* 0x0000009c09167224 */ /* 0x000fce00078e02ff */
.L_x_228:
[----:B------:R-:W-:Y:S05]  /*5980*/  BSYNC B1 ;  /* 0x0000000000017941 */ /* 0x000fea0003800000 */
.L_x_227:
[----:B------:R-:W-:Y:S01]  /*5990*/  @!P3 IMAD R55, R55, R155, R22 ;  /* 0x0000009b3737b224 */ /* 0x000fe200078e0216 */
[----:B------:R-:W-:Y:S04]  /*59a0*/  BSSY B1, `(.L_x_229) ;  /* 0x0000006000017945 */ /* 0x000fe80003800000 */
[----:B------:R0:W-:Y:S01]  /*59b0*/  @!P3 STG.E.U8 desc[UR36][R10.64+0x39], R55 ;  /* 0x000039370a00b986 */ /* 0x0001e2000c101124 */
[----:B------:R-:W-:Y:S05]  /*59c0*/  @P5 BRA `(.L_x_230) ;  /* 0x00000000000c5947 */ /* 0x000fea0003800000 */
[----:B--2---:R-:W0:Y:S02]  /*59d0*/  LDG.E.U8 R157, desc[UR36][R4.64+0x40] ;  /* 0x00004024049d7981 */ /* 0x004e24000c1e1100 */
[----:B0-----:R-:W-:-:S05]  /*59e0*/  PRMT R9, R157, 0x8880, RZ ;  /* 0x000088809d097816 */ /* 0x001fca00000000ff */
[----:B------:R-:W-:-:S07]  /*59f0*/  IMAD R22, R9, R156, RZ ;  /* 0x0000009c09167224 */ /* 0x000fce00078e02ff */
.L_x_230:
[----:B------:R-:W-:Y:S05]  /*5a00*/  BSYNC B1 ;  /* 0x0000000000017941 */ /* 0x000fea0003800000 */
.L_x_229:
[----:B0-----:R-:W-:Y:S01]  /*5a10*/  @!P5 IMAD R9, R56, R155, R22 ;  /* 0x0000009b3809d224 */ /* 0x001fe200078e0216 */
[----:B------:R-:W-:Y:S04]  /*5a20*/  BSSY B1, `(.L_x_231) ;  /* 0x0000006000017945 */ /* 0x000fe80003800000 */
[----:B------:R0:W-:Y:S01]  /*5a30*/  @!P5 STG.E.U8 desc[UR36][R6.64+0x40], R9 ;  /* 0x000040090600d986 */ /* 0x0001e2000c101124 */
[----:B------:R-:W-:Y:S05]  /*5a40*/  @P1 BRA `(.L_x_232) ;  /* 0x00000000000c1947 */ /* 0x000fea0003800000 */
[----:B--2---:R-:W0:Y:S02]  /*5a50*/  LDG.E.U8 R157, desc[UR36][R4.64+0x41] ;  /* 0x00004124049d7981 */ /* 0x004e24000c1e1100 */
[----:B0-----:R-:W-:-:S05]  /*5a60*/  PRMT R9, R157, 0x8880, RZ ;  /* 0x000088809d097816 */ /* 0x001fca00000000ff */
[----:B------:R-:W-:-:S07]  /*5a70*/  IMAD R22, R9, R156, RZ ;  /* 0x0000009c09167224 */ /* 0x000fce00078e02ff */
.L_x_232:
[----:B------:R-:W-:Y:S05]  /*5a80*/  BSYNC B1 ;  /* 0x0000000000017941 */ /* 0x000fea0003800000 */
.L_x_231:
        /* <DEDUP_REMOVED lines=11> */
.L_x_234:
[----:B------:R-:W-:Y:S05]  /*5b40*/  BSYNC B1 ;  /* 0x0000000000017941 */ /* 0x000fea0003800000 */
.L_x_233:
[----:B0-----:R-:W-:Y:S01]  /*5b50*/  @!P4 IMAD R9, R58, R155, R22 ;  /* 0x0000009b3a09c224 */ /* 0x001fe200078e0216 */
[----:B------:R-:W-:Y:S04]  /*5b60*/  BSSY B1, `(.L_x_235) ;  /* 0x0000006000017945 */ /* 0x000fe80003800000 */
[----:B------:R0:W-:Y:S01]  /*5b70*/  @!P4 STG.E.U8 desc[UR36][R10.64+0x40], R9 ;  /* 0x000040090a00c986 */ /* 0x0001e2000c101124 */
[----:B------:R-:W-:Y:S05]  /*5b80*/  @P3 BRA `(.L_x_236) ;  /* 0x00000000000c3947 */ /* 0x000fea0003800000 */
[----:B--2---:R-:W0:Y:S02]  /*5b90*/  LDG.E.U8 R157, desc[UR36][R12.64+0x41] ;  /* 0x000041240c9d7981 */ /* 0x004e24000c1e1100 */
[----:B0-----:R-:W-:-:S05]  /*5ba0*/  PRMT R9, R157, 0x8880, RZ ;  /* 0x000088809d097816 */ /* 0x001fca00000000ff */
[----:B------:R-:W-:-:S07]  /*5bb0*/  IMAD R22, R9, R156, RZ ;  /* 0x0000009c09167224 */ /* 0x000fce00078e02ff */
.L_x_236:
[----:B------:R-:W-:Y:S05]  /*5bc0*/  BSYNC B1 ;  /* 0x0000000000017941 */ /* 0x000fea0003800000 */
.L_x_235:
[----:B------:R-:W-:Y:S01]  /*5bd0*/  @!P3 IMAD R59, R59, R155, R22 ;  /* 0x0000009b3b3bb224 */ /* 0x000fe200078e0216 */
[----:B------:R-:W-:Y:S04]  /*5be0*/  BSSY B1, `(.L_x_237) ;  /* 0x0000006000017945 */ /* 0x000fe80003800000 */
[----:B------:R0:W-:Y:S01]  /*5bf0*/  @!P3 STG.E.U8 desc[UR36][R10.64+0x41], R59 ;  /* 0x0000413b0a00b986 */ /* 0x0001e2000c101124 */
[----:B------:R-:W-:Y:S05]  /*5c00*/  @P5 BRA `(.L_x_238) ;  /* 0x00000000000c5947 */ /* 0x000fea0003800000 */
[----:B--2---:R-:W0:Y:S02]  /*5c10*/  LDG.E.U8 R157, desc[UR36][R4.64+0x48] ;  /* 0x00004824049d7981 */ /* 0x004e24000c1e1100 */
[----:B0-----:R-:W-:-:S05]  /*5c20*/  PRMT R9, R157, 0x8880, RZ ;  /* 0x000088809d097816 */ /* 0x001fca00000000ff */
[----:B------:R-:W-:-:S07]  /*5c30*/  IMAD R22, R9, R156, RZ ;  /* 0x0000009c09167224 */ /* 0x000fce00078e02ff */
.L_x_238:
[----:B------:R-:W-:Y:S05]  /*5c40*/  BSYNC B1 ;  /* 0x0000000000017941 */ /* 0x000fea0003800000 */
.L_x_237:
[----:B0-----:R-:W-:Y:S01]  /*5c50*/  @!P5 IMAD R9, R60, R155, R22 ;  /* 0x0000009b3c09d224 */ /* 0x001fe200078e0216 */
[----:B------:R-:W-:Y:S04]  /*5c60*/  BSSY B1, `(.L_x_239) ;  /* 0x0000006000017945 */ /* 0x000fe80003800000 */
[----:B------:R0:W-:Y:S01]  /*5c70*/  @!P5 STG.E.U8 desc[UR36][R6.64+0x48], R9 ;  /* 0x000048090600d986 */ /* 0x0001e2000c101124 */
[----:B------:R-:W-:Y:S05]  /*5c80*/  @P1 BRA `(.L_x_240) ;  /* 0x00000000000c1947 */ /* 0x000fea0003800000 */
[----:B--2---:R-:W0:Y:S02]  /*5c90*/  LDG.E.U8 R157, desc[UR36][R4.64+0x49] ;  /* 0x00004924049d7981 */ /* 0x004e24000c1e1100 */
[----:B0-----:R-:W-:-:S05]  /*5ca0*/  PRMT R9, R157, 0x8880, RZ ;  /* 0x000088809d097816 */ /* 0x001fca00000000ff */
[----:B------:R-:W-:-:S07]  /*5cb0*/  IMAD R22, R9, R156, RZ ;  /* 0x0000009c09167224 */ /* 0x000fce00078e02ff */
.L_x_240:
[----:B------:R-:W-:Y:S05]  /*5cc0*/  BSYNC B1 ;  /* 0x0000000000017941 */ /* 0x000fea0003800000 */
.L_x_239:
        /* <DEDUP_REMOVED lines=11> */
.L_x_242:
[----:B------:R-:W-:Y:S05]  /*5d80*/  BSYNC B1 ;  /* 0x0000000000017941 */ /* 0x000fea0003800000 */
.L_x_241:
[----:B0-----:R-:W-:Y:S01]  /*5d90*/  @!P4 IMAD R9, R62, R155, R22 ;  /* 0x0000009b3e09c224 */ /* 0x001fe200078e0216 */
[----:B------:R-:W-:Y:S04]  /*5da0*/  BSSY B1, `(.L_x_243) ;  /* 0x0000006000017945 */ /* 0x000fe80003800000 */
[----:B------:R0:W-:Y:S01]  /*5db0*/  @!P4 STG.E.U8 desc[UR36][R10.64+0x48], R9 ;  /* 0x000048090a00c986 */ /* 0x0001e2000c101124 */
[----:B------:R-:W-:Y:S05]  /*5dc0*/  @P3 BRA `(.L_x_244) ;  /* 0x00000000000c3947 */ /* 0x000fea0003800000 */
[----:B--2---:R-:W0:Y:S02]  /*5dd0*/  LDG.E.U8 R157, desc[UR36][R12.64+0x49] ;  /* 0x000049240c9d7981 */ /* 0x004e24000c1e1100 */
[----:B0-----:R-:W-:-:S05]  /*5de0*/  PRMT R9, R157, 0x8880, RZ ;  /* 0x000088809d097816 */ /* 0x001fca00000000ff */
[----:B------:R-:W-:-:S07]  /*5df0*/  IMAD R22, R9, R156, RZ ;  /* 0x0000009c09167224 */ /* 0x000fce00078e02ff */
.L_x_244:
[----:B------:R-:W-:Y:S05]  /*5e00*/  BSYNC B1 ;  /* 0x0000000000017941 */ /* 0x000fea0003800000 */
.L_x_243:
[----:B------:R-:W-:Y:S01]  /*5e10*/  @!P3 IMAD R63, R63, R155, R22 ;  /* 0x0000009b3f3fb224 */ /* 0x000fe200078e0216 */
[----:B------:R-:W-:Y:S04]  /*5e20*/  BSSY B1, `(.L_x_245) ;  /* 0x0000006000017945 */ /* 0x000fe80003800000 */
[----:B------:R0:W-:Y:S01]  /*5e30*/  @!P3 STG.E.U8 desc[UR36][R10.64+0x49], R63 ;  /* 0x0000493f0a00b986 */ /* 0x0001e2000c101124 */
[----:B------:R-:W-:Y:S05]  /*5e40*/  @P5 BRA `(.L_x_246) ;  /* 0x00000000000c5947 */ /* 0x000fea0003800000 */
[----:B--2---:R-:W0:Y:S02]  /*5e50*/  LDG.E.U8 R157, desc[UR36][R4.64+0x50] ;  /* 0x00005024049d7981 */ /* 0x004e24000c1e1100 */
[----:B0-----:R-:W-:-:S05]  /*5e60*/  PRMT R9, R157, 0x8880, RZ ;  /* 0x000088809d097816 */ /* 0x001fca00000000ff */
[----:B------:R-:W-:-:S07]  /*5e70*/  IMAD R22, R9, R156, RZ ;  /* 0x0000009c09167224 */ /* 0x000fce00078e02ff */
.L_x_246:
[----:B------:R-:W-:Y:S05]  /*5e80*/  BSYNC B1 ;  /* 0x0000000000017941 */ /* 0x000fea0003800000 */
.L_x_245:
[----:B0-----:R-:W-:Y:S01]  /*5e90*/  @!P5 IMAD R9, R64, R155, R22 ;  /* 0x0000009b4009d224 */ /* 0x001fe200078e0216 */
[----:B------:R-:W-:Y:S04]  /*5ea0*/  BSSY B1, `(.L_x_247) ;  /* 0x0000006000017945 */ /* 0x000fe80003800000 */
[----:B------:R0:W-:Y:S01]  /*5eb0*/  @!P5 STG.E.U8 desc[UR36][R6.64+0x50], R9 ;  /* 0x000050090600d986 */ /* 0x0001e2000c101124 */
[----:B------:R-:W-:Y:S05]  /*5ec0*/  @P1 BRA `(.L_x_248) ;  /* 0x00000000000c1947 */ /* 0x000fea0003800000 */
[----:B--2---:R-:W0:Y:S02]  /*5ed0*/  LDG.E.U8 R157, desc[UR36][R4.64+0x51] ;  /* 0x00005124049d7981 */ /* 0x004e24000c1e1100 */
[----:B0-----:R-:W-:-:S05]  /*5ee0*/  PRMT R9, R157, 0x8880, RZ ;  /* 0x000088809d097816 */ /* 0x001fca00000000ff */
[----:B------:R-:W-:-:S07]  /*5ef0*/  IMAD R22, R9, R156, RZ ;  /* 0x0000009c09167224 */ /* 0x000fce00078e02ff */
.L_x_248:
[----:B------:R-:W-:Y:S05]  /*5f00*/  BSYNC B1 ;  /* 0x0000000000017941 */ /* 0x000fea0003800000 */
.L_x_247:
        /* <DEDUP_REMOVED lines=11> */
.L_x_250:
[----:B------:R-:W-:Y:S05]  /*5fc0*/  BSYNC B1 ;  /* 0x0000000000017941 */ /* 0x000fea0003800000 */
.L_x_249:
[----:B0-----:R-:W-:Y:S01]  /*5fd0*/  @!P4 IMAD R9, R66, R155, R22 ;  /* 0x0000009b4209c224 */ /* 0x001fe200078e0216 */
[----:B------:R-:W-:Y:S04]  /*5fe0*/  BSSY B1, `(.L_x_251) ;  /* 0x0000006000017945 */ /* 0x000fe80003800000 */
[----:B------:R0:W-:Y:S01]  /*5ff0*/  @!P4 STG.E.U8 desc[UR36][R10.64+0x50], R9 ;  /* 0x000050090a00c986 */ /* 0x0001e2000c101124 */
[----:B------:R-:W-:Y:S05]  /*6000*/  @P3 BRA `(.L_x_252) ;  /* 0x00000000000c3947 */ /* 0x000fea0003800000 */
[----:B--2---:R-:W0:Y:S02]  /*6010*/  LDG.E.U8 R157, desc[UR36][R12.64+0x51] ;  /* 0x000051240c9d7981 */ /* 0x004e24000c1e1100 */
[----:B0-----:R-:W-:-:S05]  /*6020*/  PRMT R9, R157, 0x8880, RZ ;  /* 0x000088809d097816 */ /* 0x001fca00000000ff */
[----:B------:R-:W-:-:S07]  /*6030*/  IMAD R22, R9, R156, RZ ;  /* 0x0000009c09167224 */ /* 0x000fce00078e02ff */
.L_x_252:
[----:B------:R-:W-:Y:S05]  /*6040*/  BSYNC B1 ;  /* 0x0000000000017941 */ /* 0x000fea0003800000 */
.L_x_251:
[----:B------:R-:W-:Y:S01]  /*6050*/  @!P3 IMAD R67, R67, R155, R22 ;  /* 0x0000009b4343b224 */ /* 0x000fe200078e0216 */
[----:B------:R-:W-:Y:S04]  /*6060*/  BSSY B1, `(.L_x_253) ;  /* 0x0000006000017945 */ /* 0x000fe80003800000 */
[----:B------:R0:W-:Y:S01]  /*6070*/  @!P3 STG.E.U8 desc[UR36][R10.64+0x51], R67 ;  /* 0x000051430a00b986 */ /* 0x0001e2000c101124 */
[----:B------:R-:W-:Y:S05]  /*6080*/  @P5 BRA `(.L_x_254) ;  /* 0x00000000000c5947 */ /* 0x000fea0003800000 */
[----:B--2---:R-:W0:Y:S02]  /*6090*/  LDG.E.U8 R157, desc[UR36][R4.64+0x58] ;  /* 0x00005824049d7981 */ /* 0x004e24000c1e1100 */
[----:B0-----:R-:W-:-:S05]  /*60a0*/  PRMT R9, R157, 0x8880, RZ ;  /* 0x000088809d097816 */ /* 0x001fca00000000ff */
[----:B------:R-:W-:-:S07]  /*60b0*/  IMAD R22, R9, R156, RZ ;  /* 0x0000009c09167224 */ /* 0x000fce00078e02ff */
.L_x_254:
[----:B------:R-:W-:Y:S05]  /*60c0*/  BSYNC B1 ;  /* 0x0000000000017941 */ /* 0x000fea0003800000 */
.L_x_253:
[----:B0-----:R-:W-:Y:S01]  /*60d0*/  @!P5 IMAD R9, R68, R155, R22 ;  /* 0x0000009b4409d224 */ /* 0x001fe200078e0216 */
[----:B------:R-:W-:Y:S04]  /*60e0*/  BSSY B1, `(.L_x_255) ;  /* 0x0000006000017945 */ /* 0x000fe80003800000 */
[----:B------:R0:W-:Y:S01]  /*60f0*/  @!P5 STG.E.U8 desc[UR36][R6.64+0x58], R9 ;  /* 0x000058090600d986 */ /* 0x0001e2000c101124 */
[----:B------:R-:W-:Y:S05]  /*6100*/  @P1 BRA `(.L_x_256) ;  /* 0x00000000000c1947 */ /* 0x000fea0003800000 */
[----:B--2---:R-:W0:Y:S02]  /*6110*/  LDG.E.U8 R157, desc[UR36][R4.64+0x59] ;  /* 0x00005924049d7981 */ /* 0x004e24000c1e1100 */
[----:B0-----:R-:W-:-:S05]  /*6120*/  PRMT R9, R157, 0x8880, RZ ;  /* 0x000088809d097816 */ /* 0x001fca00000000ff */
[----:B------:R-:W-:-:S07]  /*6130*/  IMAD R22, R9, R156, RZ ;  /* 0x0000009c09167224 */ /* 0x000fce00078e02ff */
.L_x_256:
[----:B------:R-:W-:Y:S05]  /*6140*/  BSYNC B1 ;  /* 0x0000000000017941 */ /* 0x000fea0003800000 */
.L_x_255:
        /* <DEDUP_REMOVED lines=11> */
.L_x_258:
[----:B------:R-:W-:Y:S05]  /*6200*/  BSYNC B1 ;  /* 0x0000000000017941 */ /* 0x000fea0003800000 */
.L_x_257:
[----:B0-----:R-:W-:Y:S01]  /*6210*/  @!P4 IMAD R9, R70, R155, R22 ;  /* 0x0000009b4609c224 */ /* 0x001fe200078e0216 */
[----:B------:R-:W-:Y:S04]  /*6220*/  BSSY B1, `(.L_x_259) ;  /* 0x0000006000017945 */ /* 0x000fe80003800000 */
[----:B------:R0:W-:Y:S01]  /*6230*/  @!P4 STG.E.U8 desc[UR36][R10.64+0x58], R9 ;  /* 0x000058090a00c986 */ /* 0x0001e2000c101124 */
[----:B------:R-:W-:Y:S05]  /*6240*/  @P3 BRA `(.L_x_260) ;  /* 0x00000000000c3947 */ /* 0x000fea0003800000 */
[----:B--2---:R-:W0:Y:S02]  /*6250*/  LDG.E.U8 R157, desc[UR36][R12.64+0x59] ;  /* 0x000059240c9d7981 */ /* 0x004e24000c1e1100 */
[----:B0-----:R-:W-:-:S05]  /*6260*/  PRMT R9, R157, 0x8880, RZ ;  /* 0x000088809d097816 */ /* 0x001fca00000000ff */
[----:B------:R-:W-:-:S07]  /*6270*/  IMAD R22, R9, R156, RZ ;  /* 0x0000009c09167224 */ /* 0x000fce00078e02ff */
.L_x_260:
[----:B------:R-:W-:Y:S05]  /*6280*/  BSYNC B1 ;  /* 0x0000000000017941 */ /* 0x000fea0003800000 */
.L_x_259:
[----:B------:R-:W-:Y:S01]  /*6290*/  @!P3 IMAD R71, R71, R155, R22 ;  /* 0x0000009b4747b224 */ /* 0x000fe200078e0216 */
[----:B------:R-:W-:Y:S04]  /*62a0*/  BSSY B1, `(.L_x_261) ;  /* 0x0000006000017945 */ /* 0x000fe80003800000 */
[----:B------:R0:W-:Y:S01]  /*62b0*/  @!P3 STG.E.U8 desc[UR36][R10.64+0x59], R71 ;  /* 0x000059470a00b986 */ /* 0x0001e2000c101124 */
[----:B------:R-:W-:Y:S05]  /*62c0*/  @P5 BRA `(.L_x_262) ;  /* 0x00000000000c5947 */ /* 0x000fea0003800000 */
[----:B--2---:R-:W0:Y:S02]  /*62d0*/  LDG.E.U8 R157, desc[UR36][R4.64+0x60] ;  /* 0x00006024049d7981 */ /* 0x004e24000c1e1100 */
[----:B0-----:R-:W-:-:S05]  /*62e0*/  PRMT R9, R157, 0x8880, RZ ;  /* 0x000088809d097816 */ /* 0x001fca00000000ff */
[----:B------:R-:W-:-:S07]  /*62f0*/  IMAD R22, R9, R156, RZ ;  /* 0x0000009c09167224 */ /* 0x000fce00078e02ff */
.L_x_262:
[----:B------:R-:W-:Y:S05]  /*6300*/  BSYNC B1 ;  /* 0x0000000000017941 */ /* 0x000fea0003800000 */
.L_x_261:
[----:B0-----:R-:W-:Y:S01]  /*6310*/  @!P5 IMAD R9, R72, R155, R22 ;  /* 0x0000009b4809d224 */ /* 0x001fe200078e0216 */
[----:B------:R-:W-:Y:S04]  /*6320*/  BSSY B1, `(.L_x_263) ;  /* 0x0000006000017945 */ /* 0x000fe80003800000 */
[----:B------:R0:W-:Y:S01]  /*6330*/  @!P5 STG.E.U8 desc[UR36][R6.64+0x60], R9 ;  /* 0x000060090600d986 */ /* 0x0001e2000c101124 */
[----:B------:R-:W-:Y:S05]  /*6340*/  @P1 BRA `(.L_x_264) ;  /* 0x00000000000c1947 */ /* 0x000fea0003800000 */
[----:B--2---:R-:W0:Y:S02]  /*6350*/  LDG.E.U8 R157, desc[UR36][R4.64+0x61] ;  /* 0x00006124049d7981 */ /* 0x004e24000c1e1100 */
[----:B0-----:R-:W-:-:S05]  /*6360*/  PRMT R9, R157, 0x8880, RZ ;  /* 0x000088809d097816 */ /* 0x001fca00000000ff */
[----:B------:R-:W-:-:S07]  /*6370*/  IMAD R22, R9, R156, RZ ;  /* 0x0000009c09167224 */ /* 0x000fce00078e02ff */
.L_x_264:
[----:B------:R-:W-:Y:S05]  /*6380*/  BSYNC B1 ;  /* 0x0000000000017941 */ /* 0x000fea0003800000 */
.L_x_263:
        /* <DEDUP_REMOVED lines=11> */
.L_x_266:
[----:B------:R-:W-:Y:S05]  /*6440*/  BSYNC B1 ;  /* 0x0000000000017941 */ /* 0x000fea0003800000 */
.L_x_265:
[----:B0-----:R-:W-:Y:S01]  /*6450*/  @!P4 IMAD R9, R74, R155, R22 ;  /* 0x0000009b4a09c224 */ /* 0x001fe200078e0216 */
[----:B------:R-:W-:Y:S04]  /*6460*/  BSSY B1, `(.L_x_267) ;  /* 0x0000006000017945 */ /* 0x000fe80003800000 */
[----:B------:R0:W-:Y:S01]  /*6470*/  @!P4 STG.E.U8 desc[UR36][R10.64+0x60], R9 ;  /* 0x000060090a00c986 */ /* 0x0001e2000c101124 */
[----:B------:R-:W-:Y:S05]  /*6480*/  @P3 BRA `(.L_x_268) ;  /* 0x00000000000c3947 */ /* 0x000fea0003800000 */
[----:B--2---:R-:W0:Y:S02]  /*6490*/  LDG.E.U8 R157, desc[UR36][R12.64+0x61] ;  /* 0x000061240c9d7981 */ /* 0x004e24000c1e1100 */
[----:B0-----:R-:W-:-:S05]  /*64a0*/  PRMT R9, R157, 0x8880, RZ ;  /* 0x000088809d097816 */ /* 0x001fca00000000ff */
[----:B------:R-:W-:-:S07]  /*64b0*/  IMAD R22, R9, R156, RZ ;  /* 0x0000009c09167224 */ /* 0x000fce00078e02ff */
.L_x_268:
[----:B------:R-:W-:Y:S05]  /*64c0*/  BSYNC B1 ;  /* 0x0000000000017941 */ /* 0x000fea0003800000 */
.L_x_267:
[----:B------:R-:W-:Y:S01]  /*64d0*/  @!P3 IMAD R75, R75, R155, R22 ;  /* 0x0000009b4b4bb224 */ /* 0x000fe200078e0216 */
[----:B------:R-:W-:Y:S04]  /*64e0*/  BSSY B1, `(.L_x_269) ;  /* 0x0000006000017945 */ /* 0x000fe80003800000 */
[----:B------:R0:W-:Y:S01]  /*64f0*/  @!P3 STG.E.U8 desc[UR36][R10.64+0x61], R75 ;  /* 0x0000614b0a00b986 */ /* 0x0001e2000c101124 */
[----:B------:R-:W-:Y:S05]  /*6500*/  @P5 BRA `(.L_x_270) ;  /* 0x00000000000c5947 */ /* 0x000fea0003800000 */
[----:B--2---:R-:W0:Y:S02]  /*6510*/  LDG.E.U8 R157, desc[UR36][R4.64+0x68] ;  /* 0x00006824049d7981 */ /* 0x004e24000c1e1100 */
[----:B0-----:R-:W-:-:S05]  /*6520*/  PRMT R9, R157, 0x8880, RZ ;  /* 0x000088809d097816 */ /* 0x001fca00000000ff */
[----:B------:R-:W-:-:S07]  /*6530*/  IMAD R22, R9, R156, RZ ;  /* 0x0000009c09167224 */ /* 0x000fce00078e02ff */
.L_x_270:
[----:B------:R-:W-:Y:S05]  /*6540*/  BSYNC B1 ;  /* 0x0000000000017941 */ /* 0x000fea0003800000 */
.L_x_269:
[----:B0-----:R-:W-:Y:S01]  /*6550*/  @!P5 IMAD R9, R76, R155, R22 ;  /* 0x0000009b4c09d224 */ /* 0x001fe200078e0216 */
[----:B------:R-:W-:Y:S04]  /*6560*/  BSSY B1, `(.L_x_271) ;  /* 0x0000006000017945 */ /* 0x000fe80003800000 */
[----:B------:R0:W-:Y:S01]  /*6570*/  @!P5 STG.E.U8 desc[UR36][R6.64+0x68], R9 ;  /* 0x000068090600d986 */ /* 0x0001e2000c101124 */
[----:B------:R-:W-:Y:S05]  /*6580*/  @P1 BRA `(.L_x_272) ;  /* 0x00000000000c1947 */ /* 0x000fea0003800000 */
[----:B--2---:R-:W0:Y:S02]  /*6590*/  LDG.E.U8 R157, desc[UR36][R4.64+0x69] ;  /* 0x00006924049d7981 */ /* 0x004e24000c1e1100 */
[----:B0-----:R-:W-:-:S05]  /*65a0*/  PRMT R9, R157, 0x8880, RZ ;  /* 0x000088809d097816 */ /* 0x001fca00000000ff */
[----:B------:R-:W-:-:S07]  /*65b0*/  IMAD R22, R9, R156, RZ ;  /* 0x0000009c09167224 */ /* 0x000fce00078e02ff */
.L_x_272:
[----:B------:R-:W-:Y:S05]  /*65c0*/  BSYNC B1 ;  /* 0x0000000000017941 */ /* 0x000fea0003800000 */
.L_x_271:
        /* <DEDUP_REMOVED lines=11> */
.L_x_274:
[----:B------:R-:W-:Y:S05]  /*6680*/  BSYNC B1 ;  /* 0x0000000000017941 */ /* 0x000fea0003800000 */
.L_x_273:
[----:B0-----:R-:W-:Y:S01]  /*6690*/  @!P4 IMAD R9, R78, R155, R22 ;  /* 0x0000009b4e09c224 */ /* 0x001fe200078e0216 */
[----:B------:R-:W-:Y:S04]  /*66a0*/  BSSY B1, `(.L_x_275) ;  /* 0x0000006000017945 */ /* 0x000fe80003800000 */
[----:B------:R0:W-:Y:S01]  /*66b0*/  @!P4 STG.E.U8 desc[UR36][R10.64+0x68], R9 ;  /* 0x000068090a00c986 */ /* 0x0001e2000c101124 */
[----:B------:R-:W-:Y:S05]  /*66c0*/  @P3 BRA `(.L_x_276) ;  /* 0x00000000000c3947 */ /* 0x000fea0003800000 */
[----:B--2---:R-:W0:Y:S02]  /*66d0*/  LDG.E.U8 R157, desc[UR36][R12.64+0x69] ;  /* 0x000069240c9d7981 */ /* 0x004e24000c1e1100 */
[----:B0-----:R-:W-:-:S05]  /*66e0*/  PRMT R9, R157, 0x8880, RZ ;  /* 0x000088809d097816 */ /* 0x001fca00000000ff */
[----:B------:R-:W-:-:S07]  /*66f0*/  IMAD R22, R9, R156, RZ ;  /* 0x0000009c09167224 */ /* 0x000fce00078e02ff */
.L_x_276:
[----:B------:R-:W-:Y:S05]  /*6700*/  BSYNC B1 ;  /* 0x0000000000017941 */ /* 0x000fea0003800000 */
.L_x_275:
[----:B------:R-:W-:Y:S01]  /*6710*/  @!P3 IMAD R79, R79, R155, R22 ;  /* 0x0000009b4f4fb224 */ /* 0x000fe200078e0216 */
[----:B------:R-:W-:Y:S04]  /*6720*/  BSSY B1, `(.L_x_277) ;  /* 0x0000006000017945 */ /* 0x000fe80003800000 */
[----:B------:R0:W-:Y:S01]  /*6730*/  @!P3 STG.E.U8 desc[UR36][R10.64+0x69], R79 ;  /* 0x0000694f0a00b986 */ /* 0x0001e2000c101124 */
[----:B------:R-:W-:Y:S05]  /*6740*/  @P5 BRA `(.L_x_278) ;  /* 0x00000000000c5947 */ /* 0x000fea0003800000 */
[----:B--2---:R-:W0:Y:S02]  /*6750*/  LDG.E.U8 R157, desc[UR36][R4.64+0x70] ;  /* 0x00007024049d7981 */ /* 0x004e24000c1e1100 */
[----:B0-----:R-:W-:-:S05]  /*6760*/  PRMT R9, R157, 0x8880, RZ ;  /* 0x000088809d097816 */ /* 0x001fca00000000ff */
[----:B------:R-:W-:-:S07]  /*6770*/  IMAD R22, R9, R156, RZ ;  /* 0x0000009c09167224 */ /* 0x000fce00078e02ff */
.L_x_278:
[----:B------:R-:W-:Y:S05]  /*6780*/  BSYNC B1 ;  /* 0x0000000000017941 */ /* 0x000fea0003800000 */
.L_x_277:
[----:B0-----:R-:W-:Y:S01]  /*6790*/  @!P5 IMAD R9, R80, R155, R22 ;  /* 0x0000009b5009d224 */ /* 0x001fe200078e0216 */
[----:B------:R-:W-:Y:S04]  /*67a0*/  BSSY B1, `(.L_x_279) ;  /* 0x0000006000017945 */ /* 0x000fe80003800000 */
[----:B------:R0:W-:Y:S01]  /*67b0*/  @!P5 STG.E.U8 desc[UR36][R6.64+0x70], R9 ;  /* 0x000070090600d986 */ /* 0x0001e2000c101124 */
[----:B------:R-:W-:Y:S05]  /*67c0*/  @P1 BRA `(.L_x_280) ;  /* 0x00000000000c1947 */ /* 0x000fea0003800000 */
[----:B--2---:R-:W0:Y:S02]  /*67d0*/  LDG.E.U8 R157, desc[UR36][R4.64+0x71] ;  /* 0x00007124049d7981 */ /* 0x004e24000c1e1100 */
[----:B0-----:R-:W-:-:S05]  /*67e0*/  PRMT R9, R157, 0x8880, RZ ;  /* 0x000088809d097816 */ /* 0x001fca00000000ff */
[----:B------:R-:W-:-:S07]  /*67f0*/  IMAD R22, R9, R156, RZ ;  /* 0x0000009c09167224 */ /* 0x000fce00078e02ff */
.L_x_280:
[----:B------:R-:W-:Y:S05]  /*6800*/  BSYNC B1 ;  /* 0x0000000000017941 */ /* 0x000fea0003800000 */
.L_x_279:
[----:B------:R-:W-:Y:S01]  /*6810*/  ISETP.LT.OR P4, PT, R3, 0x71, !P0 ;  /* 0x000000710300780c */ /* 0x000fe20004781670 */
[----:B------:R-:W-:Y:S01]  /*6820*/  @!P1 IMAD R81, R81, R155, R22 ;  /* 0x0000009b51519224 */ /* 0x000fe200078e0216 */
[----:B------:R-:W-:Y:S01]  /*6830*/  BSSY B1, `(.L_x_281) ;  /* 0x000000a000017945 */ /* 0x000fe20003800000 */
[C---:B------:R-:W-:Y:S02]  /*6840*/  ISETP.LT.OR P3, PT, R3.reuse, 0x72, !P0 ;  /* 0x000000720300780c */ /* 0x040fe40004761670 */
        /* <DEDUP_REMOVED lines=8> */
.L_x_282:
[----:B------:R-:W-:Y:S05]  /*68d0*/  BSYNC B1 ;  /* 0x0000000000017941 */ /* 0x000fea0003800000 */
.L_x_281:
[----:B0-----:R-:W-:Y:S01]  /*68e0*/  @!P4 IMAD R9, R82, R155, R22 ;  /* 0x0000009b5209c224 */ /* 0x001fe200078e0216 */
[----:B------:R-:W-:Y:S04]  /*68f0*/  BSSY B1, `(.L_x_283) ;  /* 0x0000006000017945 */ /* 0x000fe80003800000 */
[----:B------:R0:W-:Y:S01]  /*6900*/  @!P4 STG.E.U8 desc[UR36][R10.64+0x70], R9 ;  /* 0x000070090a00c986 */ /* 0x0001e2000c101124 */
[----:B------:R-:W-:Y:S05]  /*6910*/  @P3 BRA `(.L_x_284) ;  /* 0x00000000000c3947 */ /* 0x000fea0003800000 */
[----:B--2---:R-:W0:Y:S02]  /*6920*/  LDG.E.U8 R157, desc[UR36][R12.64+0x71] ;  /* 0x000071240c9d7981 */ /* 0x004e24000c1e1100 */
[----:B0-----:R-:W-:-:S05]  /*6930*/  PRMT R9, R157, 0x8880, RZ ;  /* 0x000088809d097816 */ /* 0x001fca00000000ff */
[----:B------:R-:W-:-:S07]  /*6940*/  IMAD R22, R9, R156, RZ ;  /* 0x0000009c09167224 */ /* 0x000fce00078e02ff */
.L_x_284:
[----:B------:R-:W-:Y:S05]  /*6950*/  BSYNC B1 ;  /* 0x0000000000017941 */ /* 0x000fea0003800000 */
.L_x_283:
[----:B------:R-:W-:Y:S01]  /*6960*/  @!P3 IMAD R83, R83, R155, R22 ;  /* 0x0000009b5353b224 */ /* 0x000fe200078e0216 */
[----:B------:R-:W-:Y:S04]  /*6970*/  BSSY B1, `(.L_x_285) ;  /* 0x0000006000017945 */ /* 0x000fe80003800000 */
[----:B------:R0:W-:Y:S01]  /*6980*/  @!P3 STG.E.U8 desc[UR36][R10.64+0x71], R83 ;  /* 0x000071530a00b986 */ /* 0x0001e2000c101124 */
[----:B------:R-:W-:Y:S05]  /*6990*/  @P1 BRA `(.L_x_286) ;  /* 0x00000000000c1947 */ /* 0x000fea0003800000 */
[----:B--2---:R-:W0:Y:S02]  /*69a0*/  LDG.E.U8 R157, desc[UR36][R4.64+0x78] ;  /* 0x00007824049d7981 */ /* 0x004e24000c1e1100 */
[----:B0-----:R-:W-:-:S05]  /*69b0*/  PRMT R9, R157, 0x8880, RZ ;  /* 0x000088809d097816 */ /* 0x001fca00000000ff */
[----:B------:R-:W-:-:S07]  /*69c0*/  IMAD R22, R9, R156, RZ ;  /* 0x0000009c09167224 */ /* 0x000fce00078e02ff */
.L_x_286:
[----:B------:R-:W-:Y:S05]  /*69d0*/  BSYNC B1 ;  /* 0x0000000000017941 */ /* 0x000fea0003800000 */
.L_x_285:
[----:B0-----:R-:W-:Y:S01]  /*69e0*/  @!P1 IMAD R9, R84, R155, R22 ;  /* 0x0000009b54099224 */ /* 0x001fe200078e0216 */
[----:B------:R-:W-:Y:S04]  /*69f0*/  BSSY B1, `(.L_x_287) ;  /* 0x0000006000017945 */ /* 0x000fe80003800000 */
[----:B------:R0:W-:Y:S01]  /*6a00*/  @!P1 STG.E.U8 desc[UR36][R6.64+0x78], R9 ;  /* 0x0000780906009986 */ /* 0x0001e2000c101124 */
[----:B------:R-:W-:Y:S05]  /*6a10*/  @P2 BRA `(.L_x_288) ;  /* 0x00000000000c2947 */ /* 0x000fea0003800000 */
[----:B--2---:R-:W0:Y:S02]  /*6a20*/  LDG.E.U8 R157, desc[UR36][R4.64+0x79] ;  /* 0x00007924049d7981 */ /* 0x004e24000c1e1100 */
[----:B0-----:R-:W-:-:S05]  /*6a30*/  PRMT R9, R157, 0x8880, RZ ;  /* 0x000088809d097816 */ /* 0x001fca00000000ff */
[----:B------:R-:W-:-:S07]  /*6a40*/  IMAD R22, R9, R156, RZ ;  /* 0x0000009c09167224 */ /* 0x000fce00078e02ff */
.L_x_288:
[----:B------:R-:W-:Y:S05]  /*6a50*/  BSYNC B1 ;  /* 0x0000000000017941 */ /* 0x000fea0003800000 */
.L_x_287:
[----:B------:R-:W-:Y:S01]  /*6a60*/  @!P2 IMAD R85, R85, R155, R22 ;  /* 0x0000009b5555a224 */ /* 0x000fe200078e0216 */
[----:B------:R-:W-:Y:S04]  /*6a70*/  BSSY B1, `(.L_x_289) ;  /* 0x0000006000017945 */ /* 0x000fe80003800000 */
[----:B------:R0:W-:Y:S01]  /*6a80*/  @!P2 STG.E.U8 desc[UR36][R6.64+0x79], R85 ;  /* 0x000079550600a986 */ /* 0x0001e2000c101124 */
[----:B------:R-:W-:Y:S05]  /*6a90*/  @P5 BRA `(.L_x_290) ;  /* 0x00000000000c5947 */ /* 0x000fea0003800000 */
[----:B--2---:R-:W2:Y:S02]  /*6aa0*/  LDG.E.U8 R157, desc[UR36][R12.64+0x78] ;  /* 0x000078240c9d7981 */ /* 0x004ea4000c1e1100 */
[----:B--2---:R-:W-:-:S05]  /*6ab0*/  PRMT R5, R157, 0x8880, RZ ;  /* 0x000088809d057816 */ /* 0x004fca00000000ff */
[----:B------:R-:W-:-:S07]  /*6ac0*/  IMAD R22, R5, R156, RZ ;  /* 0x0000009c05167224 */ /* 0x000fce00078e02ff */
.L_x_290:
[----:B------:R-:W-:Y:S05]  /*6ad0*/  BSYNC B1 ;  /* 0x0000000000017941 */ /* 0x000fea0003800000 */
.L_x_289:
[----:B------:R-:W-:Y:S01]  /*6ae0*/  @!P5 IMAD R5, R86, R155, R22 ;  /* 0x0000009b5605d224 */ /* 0x000fe200078e0216 */
[----:B------:R-:W-:Y:S01]  /*6af0*/  ISETP.LT.OR P0, PT, R3, 0x7a, !P0 ;  /* 0x0000007a0300780c */ /* 0x000fe20004701670 */
[----:B------:R-:W-:Y:S03]  /*6b00*/  BSSY B1, `(.L_x_291) ;  /* 0x0000006000017945 */ /* 0x000fe60003800000 */
[----:B------:R0:W-:Y:S09]  /*6b10*/  @!P5 STG.E.U8 desc[UR36][R10.64+0x78], R5 ;  /* 0x000078050a00d986 */ /* 0x0001f2000c101124 */
[----:B------:R-:W-:Y:S05]  /*6b20*/  @P0 BRA `(.L_x_292) ;  /* 0x00000000000c0947 */ /* 0x000fea0003800000 */
[----:B--2---:R-:W2:Y:S02]  /*6b30*/  LDG.E.U8 R157, desc[UR36][R12.64+0x79] ;  /* 0x000079240c9d7981 */ /* 0x004ea4000c1e1100 */
[----:B--2---:R-:W-:-:S05]  /*6b40*/  PRMT R3, R157, 0x8880, RZ ;  /* 0x000088809d037816 */ /* 0x004fca00000000ff */
[----:B------:R-:W-:-:S07]  /*6b50*/  IMAD R22, R3, R156, RZ ;  /* 0x0000009c03167224 */ /* 0x000fce00078e02ff */
.L_x_292:
[----:B------:R-:W-:Y:S05]  /*6b60*/  BSYNC B1 ;  /* 0x0000000000017941 */ /* 0x000fea0003800000 */
.L_x_291:
[----:B------:R-:W-:Y:S01]  /*6b70*/  IMAD R87, R87, R155, R22 ;  /* 0x0000009b57577224 */ /* 0x000fe200078e0216 */
[----:B------:R-:W-:Y:S06]  /*6b80*/  @P0 BRA `(.L_x_293) ;  /* 0x0000001800180947 */ /* 0x000fec0003800000 */
[----:B------:R0:W-:Y:S01]  /*6b90*/  STG.E.U8 desc[UR36][R10.64+0x79], R87 ;  /* 0x000079570a007986 */ /* 0x0001e2000c101124 */
[----:B------:R-:W-:Y:S05]  /*6ba0*/  BRA `(.L_x_293) ;  /* 0x0000001800107947 */ /* 0x000fea0003800000 */
.L_x_36:
[C---:B------:R-:W-:Y:S02]  /*6bb0*/  ISETP.GE.AND P2, PT, R0.reuse, 0x1, PT ;  /* 0x000000010000780c */ /* 0x040fe40003f46270 */
[----:B------:R-:W-:Y:S02]  /*6bc0*/  ISETP.GE.AND P0, PT, R0, 0x9, PT ;  /* 0x000000090000780c */ /* 0x000fe40003f06270 */
[C---:B------:R-:W-:Y:S02]  /*6bd0*/  ISETP.LT.OR P3, PT, R3.reuse, 0x1, !P2 ;  /* 0x000000010300780c */ /* 0x040fe40005761670 */
[C---:B------:R-:W-:Y:S02]  /*6be0*/  ISETP.LT.OR P5, PT, R3.reuse, 0x2, !P2 ;  /* 0x000000020300780c */ /* 0x040fe400057a1670 */
[C---:B------:R-:W-:Y:S02]  /*6bf0*/  ISETP.LT.OR P1, PT, R3.reuse, 0x1, !P0 ;  /* 0x000000010300780c */ /* 0x040fe40004721670 */
[----:B------:R-:W-:-:S07]  /*6c00*/  ISETP.LT.OR P4, PT, R3, 0x2, !P0 ;  /* 0x000000020300780c */ /* 0x000fce0004781670 */
[-C--:B------:R-:W-:Y:S02]  /*6c10*/  @!P3 IMAD R5, R88, R155.reuse, RZ ;  /* 0x0000009b5805b224 */ /* 0x080fe400078e02ff */
[-C--:B------:R-:W-:Y:S02]  /*6c20*/  @!P5 IMAD R89, R89, R155.reuse, RZ ;  /* 0x0000009b5959d224 */ /* 0x080fe400078e02ff */
[-C--:B------:R-:W-:Y:S01]  /*6c30*/  @!P1 IMAD R13, R90, R155.reuse, RZ ;  /* 0x0000009b5a0d9224 */ /* 0x080fe200078e02ff */
[----:B------:R0:W-:Y:S01]  /*6c40*/  @!P3 STG.E.U8 desc[UR36][R160.64], R5 ;  /* 0x00000005a000b986 */ /* 0x0001e2000c101124 */
[----:B------:R-:W-:Y:S01]  /*6c50*/  ISETP.LT.OR P3, PT, R3, 0x9, !P2 ;  /* 0x000000090300780c */ /* 0x000fe20005761670 */
[----:B------:R-:W-:Y:S02]  /*6c60*/  @!P4 IMAD R91, R91, R155, RZ ;  /* 0x0000009b5b5bc224 */ /* 0x000fe400078e02ff */
[----:B------:R-:W-:Y:S01]  /*6c70*/  @!P5 STG.E.U8 desc[UR36][R160.64+0x1], R89 ;  /* 0x00000159a000d986 */ /* 0x000fe2000c101124 */
[----:B------:R-:W-:-:S03]  /*6c80*/  ISETP.LT.OR P5, PT, R3, 0xa, !P2 ;  /* 0x0000000a0300780c */ /* 0x000fc600057a1670 */
[----:B------:R1:W-:Y:S01]  /*6c90*/  @!P1 STG.E.U8 desc[UR36][R8.64], R13 ;  /* 0x0000000d08009986 */ /* 0x0003e2000c101124 */
[----:B------:R-:W-:-:S03]  /*6ca0*/  ISETP.LT.OR P1, PT, R3, 0x9, !P0 ;  /* 0x000000090300780c */ /* 0x000fc60004721670 */
[----:B------:R-:W-:Y:S01]  /*6cb0*/  @!P4 STG.E.U8 desc[UR36][R8.64+0x1], R91 ;  /* 0x0000015b0800c986 */ /* 0x000fe2000c101124 */
[----:B------:R-:W-:Y:S01]  /*6cc0*/  ISETP.LT.OR P4, PT, R3, 0xa, !P0 ;  /* 0x0000000a0300780c */ /* 0x000fe20004781670 */
[----:B------:R-:W-:-:S04]  /*6cd0*/  @!P3 IMAD R15, R92, R155, RZ ;  /* 0x0000009b5c0fb224 */ /* 0x000fc800078e02ff */
[-C--:B------:R-:W-:Y:S01]  /*6ce0*/  @!P5 IMAD R93, R93, R155.reuse, RZ ;  /* 0x0000009b5d5dd224 */ /* 0x080fe200078e02ff */
[----:B------:R3:W-:Y:S01]  /*6cf0*/  @!P3 STG.E.U8 desc[UR36][R160.64+0x8], R15 ;  /* 0x0000080fa000b986 */ /* 0x0007e2000c101124 */
[C---:B------:R-:W-:Y:S02]  /*6d00*/  ISETP.LT.OR P3, PT, R3.reuse, 0x11, !P2 ;  /* 0x000000110300780c */ /* 0x040fe40005761670 */
[-C--:B0-----:R-:W-:Y:S01]  /*6d10*/  @!P1 IMAD R5, R94, R155.reuse, RZ ;  /* 0x0000009b5e059224 */ /* 0x081fe200078e02ff */
[----:B------:R-:W-:Y:S01]  /*6d20*/  @!P5 STG.E.U8 desc[UR36][R160.64+0x9], R93 ;  /* 0x0000095da000d986 */ /* 0x000fe2000c101124 */
[----:B------:R-:W-:Y:S02]  /*6d30*/  ISETP.LT.OR P5, PT, R3, 0x12, !P2 ;  /* 0x000000120300780c */ /* 0x000fe400057a1670 */
[----:B------:R-:W-:Y:S01]  /*6d40*/  @!P4 IMAD R95, R95, R155, RZ ;  /* 0x0000009b5f5fc224 */ /* 0x000fe200078e02ff */
[----:B------:R0:W-:Y:S01]  /*6d50*/  @!P1 STG.E.U8 desc[UR36][R8.64+0x8], R5 ;  /* 0x0000080508009986 */ /* 0x0001e2000c101124 */
[----:B------:R-:W-:-:S03]  /*6d60*/  ISETP.LT.OR P1, PT, R3, 0x11, !P0 ;  /* 0x000000110300780c */ /* 0x000fc60004721670 */
[----:B------:R-:W-:Y:S01]  /*6d70*/  @!P4 STG.E.U8 desc[UR36][R8.64+0x9], R95 ;  /* 0x0000095f0800c986 */ /* 0x000fe2000c101124 */
[----:B------:R-:W-:Y:S01]  /*6d80*/  ISETP.LT.OR P4, PT, R3, 0x12, !P0 ;  /* 0x000000120300780c */ /* 0x000fe20004781670 */
[----:B-1----:R-:W-:-:S04]  /*6d90*/  @!P3 IMAD R13, R96, R155, RZ ;  /* 0x0000009b600db224 */ /* 0x002fc800078e02ff */
[-C--:B------:R-:W-:Y:S01]  /*6da0*/  @!P5 IMAD R97, R97, R155.reuse, RZ ;  /* 0x0000009b6161d224 */ /* 0x080fe200078e02ff */
[----:B------:R1:W-:Y:S01]  /*6db0*/  @!P3 STG.E.U8 desc[UR36][R160.64+0x10], R13 ;  /* 0x0000100da000b986 */ /* 0x0003e2000c101124 */
[C---:B------:R-:W-:Y:S02]  /*6dc0*/  ISETP.LT.OR P3, PT, R3.reuse, 0x19, !P2 ;  /* 0x000000190300780c */ /* 0x040fe40005761670 */
[-C--:B---3--:R-:W-:Y:S01]  /*6dd0*/  @!P1 IMAD R15, R98, R155.reuse, RZ ;  /* 0x0000009b620f9224 */ /* 0x088fe200078e02ff */
[----:B------:R-:W-:Y:S01]  /*6de0*/  @!P5 STG.E.U8 desc[UR36][R160.64+0x11], R97 ;  /* 0x00001161a000d986 */ /* 0x000fe2000c101124 */
[----:B------:R-:W-:Y:S02]  /*6df0*/  ISETP.LT.OR P5, PT, R3, 0x1a, !P2 ;  /* 0x0000001a0300780c */ /* 0x000fe400057a1670 */
[----:B------:R-:W-:Y:S01]  /*6e00*/  @!P4 IMAD R99, R99, R155, RZ ;  /* 0x0000009b6363c224 */ /* 0x000fe200078e02ff */
[----:B------:R3:W-:Y:S01]  /*6e10*/  @!P1 STG.E.U8 desc[UR36][R8.64+0x10], R15 ;  /* 0x0000100f08009986 */ /* 0x0007e2000c101124 */
[----:B------:R-:W-:-:S03]  /*6e20*/  ISETP.LT.OR P1, PT, R3, 0x19, !P0 ;  /* 0x000000190300780c */ /* 0x000fc60004721670 */
[----:B------:R-:W-:Y:S01]  /*6e30*/  @!P4 STG.E.U8 desc[UR36][R8.64+0x11], R99 ;  /* 0x000011630800c986 */ /* 0x000fe2000c101124 */
[----:B------:R-:W-:Y:S01]  /*6e40*/  ISETP.LT.OR P4, PT, R3, 0x1a, !P0 ;  /* 0x0000001a0300780c */ /* 0x000fe20004781670 */
[----:B0-----:R-:W-:-:S04]  /*6e50*/  @!P3 IMAD R5, R100, R155, RZ ;  /* 0x0000009b6405b224 */ /* 0x001fc800078e02ff */
[-C--:B------:R-:W-:Y:S01]  /*6e60*/  @!P5 IMAD R101, R101, R155.reuse, RZ ;  /* 0x0000009b6565d224 */ /* 0x080fe200078e02ff */
[----:B------:R0:W-:Y:S01]  /*6e70*/  @!P3 STG.E.U8 desc[UR36][R160.64+0x18], R5 ;  /* 0x00001805a000b986 */ /* 0x0001e2000c101124 */
[C---:B------:R-:W-:Y:S02]  /*6e80*/  ISETP.LT.OR P3, PT, R3.reuse, 0x21, !P2 ;  /* 0x000000210300780c */ /* 0x040fe40005761670 */
[-C--:B-1----:R-:W-:Y:S01]  /*6e90*/  @!P1 IMAD R13, R102, R155.reuse, RZ ;  /* 0x0000009b660d9224 */ /* 0x082fe200078e02ff */
[----:B------:R-:W-:Y:S01]  /*6ea0*/  @!P5 STG.E.U8 desc[UR36][R160.64+0x19], R101 ;  /* 0x00001965a000d986 */ /* 0x000fe2000c101124 */
[----:B------:R-:W-:Y:S02]  /*6eb0*/  ISETP.LT.OR P5, PT, R3, 0x22, !P2 ;  /* 0x000000220300780c */ /* 0x000fe400057a1670 */
[----:B------:R-:W-:Y:S01]  /*6ec0*/  @!P4 IMAD R103, R103, R155, RZ ;  /* 0x0000009b6767c224 */ /* 0x000fe200078e02ff */
[----:B------:R1:W-:Y:S01]  /*6ed0*/  @!P1 STG.E.U8 desc[UR36][R8.64+0x18], R13 ;  /* 0x0000180d08009986 */ /* 0x0003e2000c101124 */
[----:B------:R-:W-:-:S03]  /*6ee0*/  ISETP.LT.OR P1, PT, R3, 0x21, !P0 ;  /* 0x000000210300780c */ /* 0x000fc60004721670 */
[----:B------:R-:W-:Y:S01]  /*6ef0*/  @!P4 STG.E.U8 desc[UR36][R8.64+0x19], R103 ;  /* 0x000019670800c986 */ /* 0x000fe2000c101124 */
[----:B------:R-:W-:Y:S01]  /*6f00*/  ISETP.LT.OR P4, PT, R3, 0x22, !P0 ;  /* 0x000000220300780c */ /* 0x000fe20004781670 */
[----:B---3--:R-:W-:-:S04]  /*6f10*/  @!P3 IMAD R15, R104, R155, RZ ;  /* 0x0000009b680fb224 */ /* 0x008fc800078e02ff */
        /* <DEDUP_REMOVED lines=128> */
[----:B------:R-:W-:-:S02]  /*7720*/  ISETP.GE.AND P1, PT, R0, 0x81, PT ;  /* 0x000000810000780c */ /* 0x000fc40003f26270 */
[C---:B------:R-:W-:Y:S01]  /*7730*/  ISETP.LT.OR P5, PT, R3.reuse, 0x79, !P0 ;  /* 0x000000790300780c */ /* 0x040fe200047a1670 */
[----:B------:R-:W-:Y:S01]  /*7740*/  @!P4 STG.E.U8 desc[UR36][R8.64+0x71], R147 ;  /* 0x000071930800c986 */ /* 0x000fe2000c101124 */
[C---:B------:R-:W-:Y:S01]  /*7750*/  ISETP.LT.OR P0, PT, R3.reuse, 0x7a, !P0 ;  /* 0x0000007a0300780c */ /* 0x040fe20004701670 */
[----:B0-----:R-:W-:Y:S01]  /*7760*/  @!P3 IMAD R5, R148, R155, RZ ;  /* 0x0000009b9405b224 */ /* 0x001fe200078e02ff */
[----:B------:R-:W-:-:S03]  /*7770*/  ISETP.LT.OR P4, PT, R3, 0x1, !P1 ;  /* 0x000000010300780c */ /* 0x000fc60004f81670 */
[----:B------:R-:W-:Y:S01]  /*7780*/  @!P2 IMAD R149, R149, R155, RZ ;  /* 0x0000009b9595a224 */ /* 0x000fe200078e02ff */
[----:B------:R0:W-:Y:S01]  /*7790*/  @!P3 STG.E.U8 desc[UR36][R160.64+0x78], R5 ;  /* 0x00007805a000b986 */ /* 0x0001e2000c101124 */
[----:B------:R-:W-:-:S03]  /*77a0*/  ISETP.LT.OR P3, PT, R3, 0x2, !P1 ;  /* 0x000000020300780c */ /* 0x000fc60004f61670 */
[----:B------:R-:W-:Y:S01]  /*77b0*/  @!P2 STG.E.U8 desc[UR36][R160.64+0x79], R149 ;  /* 0x00007995a000a986 */ /* 0x000fe2000c101124 */
[-C--:B-1----:R-:W-:Y:S01]  /*77c0*/  @!P5 IMAD R13, R150, R155.reuse, RZ ;  /* 0x0000009b960dd224 */ /* 0x082fe200078e02ff */
[----:B------:R-:W-:Y:S01]  /*77d0*/  ISETP.GE.AND P2, PT, R0, 0x89, PT ;  /* 0x000000890000780c */ /* 0x000fe20003f46270 */
[-C--:B------:R-:W-:Y:S02]  /*77e0*/  @!P0 IMAD R151, R151, R155.reuse, RZ ;  /* 0x0000009b97978224 */ /* 0x080fe400078e02ff */
[----:B---3--:R-:W-:Y:S01]  /*77f0*/  @!P4 IMAD R15, R24, R155, RZ ;  /* 0x0000009b180fc224 */ /* 0x008fe200078e02ff */
[----:B------:R1:W-:Y:S01]  /*7800*/  @!P5 STG.E.U8 desc[UR36][R8.64+0x78], R13 ;  /* 0x0000780d0800d986 */ /* 0x0003e2000c101124 */
[----:B------:R-:W-:-:S03]  /*7810*/  ISETP.LT.OR P5, PT, R3, 0x1, !P2 ;  /* 0x000000010300780c */ /* 0x000fc600057a1670 */
[----:B------:R-:W-:Y:S01]  /*7820*/  @!P3 IMAD R25, R25, R155, RZ ;  /* 0x0000009b1919b224 */ /* 0x000fe200078e02ff */
[----:B------:R-:W-:Y:S01]  /*7830*/  @!P0 STG.E.U8 desc[UR36][R8.64+0x79], R151 ;  /* 0x0000799708008986 */ /* 0x000fe2000c101124 */
[----:B------:R-:W-:-:S03]  /*7840*/  ISETP.LT.OR P0, PT, R3, 0x2, !P2 ;  /* 0x000000020300780c */ /* 0x000fc60005701670 */
[----:B------:R-:W-:Y:S01]  /*7850*/  @!P4 STG.E.U8 desc[UR36][R6.64], R15 ;  /* 0x0000000f0600c986 */ /* 0x000fe2000c101124 */
        /* <DEDUP_REMOVED lines=19> */
[-C--:B------:R-:W-:Y:S01]  /*7990*/  @!P4 IMAD R9, R32, R155.reuse, RZ ;  /* 0x0000009b2009c224 */ /* 0x080fe200078e02ff */
        /* <DEDUP_REMOVED lines=127> */
[----:B-1----:R-:W-:-:S04]  /*8190*/  @!P5 IMAD R13, R74, R155, RZ ;  /* 0x0000009b4a0dd224 */ /* 0x002fc800078e02ff */
        /* <DEDUP_REMOVED lines=12> */
[----:B------:R-:W-:-:S04]  /*8260*/  @!P0 IMAD R9, R78, R155, RZ ;  /* 0x0000009b4e098224 */ /* 0x000fc800078e02ff */
[-C--:B------:R-:W-:Y:S01]  /*8270*/  @!P4 IMAD R79, R79, R155.reuse, RZ ;  /* 0x0000009b4f4fc224 */ /* 0x080fe200078e02ff */
[----:B------:R1:W-:Y:S01]  /*8280*/  @!P0 STG.E.U8 desc[UR36][R10.64+0x68], R9 ;  /* 0x000068090a008986 */ /* 0x0003e2000c101124 */
[----:B------:R-:W-:Y:S02]  /*8290*/  ISETP.LT.OR P0, PT, R3, 0x71, !P2 ;  /* 0x000000710300780c */ /* 0x000fe40005701670 */
[----:B------:R-:W-:Y:S01]  /*82a0*/  @!P3 IMAD R81, R81, R155, RZ ;  /* 0x0000009b5151b224 */ /* 0x000fe200078e02ff */
[----:B------:R3:W-:Y:S01]  /*82b0*/  @!P4 STG.E.U8 desc[UR36][R10.64+0x69], R79 ;  /* 0x0000694f0a00c986 */ /* 0x0007e2000c101124 */
[----:B------:R-:W-:-:S03]  /*82c0*/  ISETP.LT.OR P4, PT, R3, 0x72, !P2 ;  /* 0x000000720300780c */ /* 0x000fc60005781670 */
[----:B------:R3:W-:Y:S01]  /*82d0*/  @!P3 STG.E.U8 desc[UR36][R6.64+0x71], R81 ;  /* 0x000071510600b986 */ /* 0x0007e2000c101124 */
[C---:B------:R-:W-:Y:S02]  /*82e0*/  ISETP.LT.OR P3, PT, R3.reuse, 0x79, !P1 ;  /* 0x000000790300780c */ /* 0x040fe40004f61670 */
[C---:B------:R-:W-:Y:S01]  /*82f0*/  ISETP.LT.OR P1, PT, R3.reuse, 0x7a, !P1 ;  /* 0x0000007a0300780c */ /* 0x040fe20004f21670 */
[----:B------:R3:W-:Y:S01]  /*8300*/  @!P5 STG.E.U8 desc[UR36][R6.64+0x70], R13 ;  /* 0x0000700d0600d986 */ /* 0x0007e2000c101124 */
[C---:B------:R-:W-:Y:S02]  /*8310*/  ISETP.LT.OR P5, PT, R3.reuse, 0x79, !P2 ;  /* 0x000000790300780c */ /* 0x040fe400057a1670 */
[----:B------:R-:W-:Y:S01]  /*8320*/  ISETP.LT.OR P2, PT, R3, 0x7a, !P2 ;  /* 0x0000007a0300780c */ /* 0x000fe20005741670 */
[-C--:B------:R-:W-:Y:S02]  /*8330*/  @!P0 IMAD R3, R82, R155.reuse, RZ ;  /* 0x0000009b52038224 */ /* 0x080fe400078e02ff */
[----:B------:R-:W-:-:S03]  /*8340*/  @!P4 IMAD R83, R83, R155, RZ ;  /* 0x0000009b5353c224 */ /* 0x000fc600078e02ff */
[----:B------:R3:W-:Y:S01]  /*8350*/  @!P0 STG.E.U8 desc[UR36][R10.64+0x70], R3 ;  /* 0x000070030a008986 */ /* 0x0007e2000c101124 */
[-C--:B0-----:R-:W-:Y:S02]  /*8360*/  @!P3 IMAD R5, R84, R155.reuse, RZ ;  /* 0x0000009b5405b224 */ /* 0x081fe400078e02ff */
[-C--:B------:R-:W-:Y:S01]  /*8370*/  @!P1 IMAD R85, R85, R155.reuse, RZ ;  /* 0x0000009b55559224 */ /* 0x080fe200078e02ff */
[----:B------:R3:W-:Y:S01]  /*8380*/  @!P4 STG.E.U8 desc[UR36][R10.64+0x71], R83 ;  /* 0x000071530a00c986 */ /* 0x0007e2000c101124 */
[-C--:B-1----:R-:W-:Y:S02]  /*8390*/  @!P5 IMAD R9, R86, R155.reuse, RZ ;  /* 0x0000009b5609d224 */ /* 0x082fe400078e02ff */
[----:B------:R-:W-:Y:S01]  /*83a0*/  @!P2 IMAD R87, R87, R155, RZ ;  /* 0x0000009b5757a224 */ /* 0x000fe200078e02ff */
[----:B------:R3:W-:Y:S04]  /*83b0*/  @!P3 STG.E.U8 desc[UR36][R6.64+0x78], R5 ;  /* 0x000078050600b986 */ /* 0x0007e8000c101124 */
[----:B------:R3:W-:Y:S04]  /*83c0*/  @!P1 STG.E.U8 desc[UR36][R6.64+0x79], R85 ;  /* 0x0000795506009986 */ /* 0x0007e8000c101124 */
[----:B------:R3:W-:Y:S04]  /*83d0*/  @!P5 STG.E.U8 desc[UR36][R10.64+0x78], R9 ;  /* 0x000078090a00d986 */ /* 0x0007e8000c101124 */
[----:B------:R3:W-:Y:S02]  /*83e0*/  @!P2 STG.E.U8 desc[UR36][R10.64+0x79], R87 ;  /* 0x000079570a00a986 */ /* 0x0007e4000c101124 */
.L_x_293:
[----:B------:R-:W-:Y:S05]  /*83f0*/  BSYNC B0 ;  /* 0x0000000000007941 */ /* 0x000fea0003800000 */
.L_x_35:
[----:B------:R-:W-:Y:S01]  /*8400*/  ULDC UR4, c[0x0][0xc] ;  /* 0x0000030000047ab9 */ /* 0x000fe20000000800 */
[----:B------:R-:W-:Y:S01]  /*8410*/  ULDC UR5, c[0x0][0x10] ;  /* 0x0000040000057ab9 */ /* 0x000fe20000000800 */
[----:B---3--:R-:W3:Y:S01]  /*8420*/  LDC R3, c[0x0][0x14] ;  /* 0x00000500ff037b82 */ /* 0x008ee20000000800 */
[----:B------:R-:W-:Y:S01]  /*8430*/  UIMAD.WIDE.U32 UR4, UR4, UR5, URZ ;  /* 0x00000005040472a5 */ /* 0x000fe2000f8e003f */
[----:B------:R-:W-:Y:S01]  /*8440*/  PRMT R0, RZ, 0x7610, R0 ;  /* 0x00007610ff007816 */ /* 0x000fe20000000000 */
[----:B------:R-:W-:Y:S02]  /*8450*/  IMAD.MOV.U32 R153, RZ, RZ, -0x1 ;  /* 0xffffffffff997424 */ /* 0x000fe400078e00ff */
[----:B------:R-:W-:Y:S02]  /*8460*/  IMAD.MOV.U32 R22, RZ, RZ, -0x1 ;  /* 0xffffffffff167424 */ /* 0x000fe400078e00ff */
[----:B---3--:R-:W-:-:S04]  /*8470*/  IMAD.WIDE.U32 R16, R3, UR4, R16 ;  /* 0x0000000403107c25 */ /* 0x008fc8000f8e0010 */
[----:B------:R-:W-:Y:S01]  /*8480*/  IMAD R3, R3, UR5, RZ ;  /* 0x0000000503037c24 */ /* 0x000fe2000f8e02ff */
[----:B------:R-:W-:Y:S02]  /*8490*/  ULDC.64 UR4, c[0x0][0x650] ;  /* 0x0001940000047ab9 */ /* 0x000fe40000000a00 */
[----:B------:R-:W-:Y:S01]  /*84a0*/  ISETP.GE.U32.AND P0, PT, R16, UR4, PT ;  /* 0x0000000410007c0c */ /* 0x000fe2000bf06070 */
[----:B------:R-:W-:-:S05]  /*84b0*/  IMAD.IADD R17, R17, 0x1, R3 ;  /* 0x0000000111117824 */ /* 0x000fca00078e0203 */
[----:B------:R-:W-:-:S13]  /*84c0*/  ISETP.GE.U32.AND.EX P0, PT, R17, UR5, PT, P0 ;  /* 0x0000000511007c0c */ /* 0x000fda000bf06100 */
[----:B------:R-:W-:Y:S05]  /*84d0*/  @P0 BRA `(.L_x_294) ;  /* 0x0000000400640947 */ /* 0x000fea0003800000 */
[----:B------:R-:W3:Y:S01]  /*84e0*/  S2R R12, SR_CTAID.X ;  /* 0x00000000000c7919 */ /* 0x000ee20000002500 */
[----:B0-----:R-:W0:Y:S01]  /*84f0*/  LDC.64 R10, c[0x0][0x628] ;  /* 0x00018a00ff0a7b82 */ /* 0x001e220000000a00 */
[----:B------:R-:W-:Y:S01]  /*8500*/  ULDC UR4, c[0x0][0x150] ;  /* 0x0000540000047ab9 */ /* 0x000fe20000000800 */
[----:B------:R-:W-:Y:S01]  /*8510*/  IMAD.MOV.U32 R8, RZ, RZ, R16 ;  /* 0x000000ffff087224 */ /* 0x000fe200078e0010 */
[----:B------:R-:W0:Y:S01]  /*8520*/  S2R R24, SR_CTAID.Y ;  /* 0x0000000000187919 */ /* 0x000e220000002600 */
[----:B------:R-:W-:-:S04]  /*8530*/  IMAD.MOV.U32 R9, RZ, RZ, R17 ;  /* 0x000000ffff097224 */ /* 0x000fc800078e0011 */
[----:B------:R-:W1:Y:S08]  /*8540*/  LDC R21, c[0x0][0x144] ;  /* 0x00005100ff157b82 */ /* 0x000e700000000800 */
[----:B------:R-:W1:Y:S08]  /*8550*/  LDC R0, c[0x0][0x630] ;  /* 0x00018c00ff007b82 */ /* 0x000e700000000800 */
[----:B------:R-:W1:Y:S01]  /*8560*/  LDC.64 R14, c[0x0][0x620] ;  /* 0x00018800ff0e7b82 */ /* 0x000e620000000a00 */
[----:B0-----:R-:W-:-:S04]  /*8570*/  ISETP.NE.U32.AND P0, PT, R10, RZ, PT ;  /* 0x000000ff0a00720c */ /* 0x001fc80003f05070 */
[----:B------:R-:W-:Y:S02]  /*8580*/  ISETP.NE.AND.EX P0, PT, R11, RZ, PT, P0 ;  /* 0x000000ff0b00720c */ /* 0x000fe40003f05300 */
[----:B---3--:R-:W-:-:S05]  /*8590*/  I2FP.F32.U32 R3, R12 ;  /* 0x0000000c00037245 */ /* 0x008fca0000201000 */
[----:B------:R-:W-:-:S04]  /*85a0*/  FMUL R3, R3, UR4 ;  /* 0x0000000403037c20 */ /* 0x000fc80008400000 */
[----:B------:R0:W3:Y:S02]  /*85b0*/  F2I.U32.TRUNC.NTZ R20, R3 ;  /* 0x0000000300147305 */ /* 0x0000e4000020f000 */
[----:B------:R-:W-:Y:S05]  /*85c0*/  @!P0 BRA `(.L_x_295) ;  /* 0x0000000000288947 */ /* 0x000fea0003800000 */
[----:B0-----:R-:W0:Y:S02]  /*85d0*/  LDC R3, c[0x0][0x634] ;  /* 0x00018d00ff037b82 */ /* 0x001e240000000800 */
        /* <DEDUP_REMOVED lines=9> */
.L_x_295:
[----:B------:R-:W2:Y:S01]  /*8670*/  LDC.64 R28, c[0x0][0x640] ;  /* 0x00019000ff1c7b82 */ /* 0x000ea20000000a00 */
[-CC-:B-1----:R-:W-:Y:S01]  /*8680*/  SHF.R.U64 R22, R8, R0.reuse, R9.reuse ;  /* 0x0000000008167219 */ /* 0x182fe20000001209 */
[----:B---3--:R-:W-:Y:S01]  /*8690*/  IMAD.MOV R20, RZ, RZ, -R20 ;  /* 0x000000ffff147224 */ /* 0x008fe200078e0a14 */
[----:B------:R-:W-:Y:S01]  /*86a0*/  SHF.R.U32.HI R0, RZ, R0, R9 ;  /* 0x00000000ff007219 */ /* 0x000fe20000011609 */
[----:B------:R-:W-:Y:S01]  /*86b0*/  ULDC UR4, c[0x0][0x154] ;  /* 0x0000550000047ab9 */ /* 0x000fe20000000800 */
[----:B0-----:R-:W-:Y:S01]  /*86c0*/  IADD3 R3, P0, RZ, -R22, RZ ;  /* 0x80000016ff037210 */ /* 0x001fe20007f1e0ff */
[----:B------:R-:W-:Y:S02]  /*86d0*/  IMAD R21, R21, R20, R12 ;  /* 0x0000001415157224 */ /* 0x000fe400078e020c */
[----:B------:R-:W0:Y:S01]  /*86e0*/  LDC R6, c[0x0][0x618] ;  /* 0x00018600ff067b82 */ /* 0x000e220000000800 */
[----:B------:R-:W-:Y:S02]  /*86f0*/  IMAD.MOV.U32 R7, RZ, RZ, 0x1 ;  /* 0x00000001ff077424 */ /* 0x000fe400078e00ff */
[----:B------:R-:W-:-:S04]  /*8700*/  IMAD.X R5, RZ, RZ, ~R0, P0 ;  /* 0x000000ffff057224 */ /* 0x000fc800000e0e00 */
[-C--:B------:R-:W-:Y:S01]  /*8710*/  IMAD R0, R5, R14.reuse, RZ ;  /* 0x0000000e05007224 */ /* 0x080fe200078e02ff */
[----:B------:R-:W1:Y:S01]  /*8720*/  LDC R8, c[0x0][0x608] ;  /* 0x00018200ff087b82 */ /* 0x000e620000000800 */
[----:B------:R-:W-:-:S04]  /*8730*/  IMAD.WIDE.U32 R4, R3, R14, R16 ;  /* 0x0000000e03047225 */ /* 0x000fc800078e0010 */
[----:B------:R-:W-:Y:S01]  /*8740*/  IMAD R3, R3, R15, R0 ;  /* 0x0000000f03037224 */ /* 0x000fe200078e0200 */
[----:B------:R-:W-:Y:S02]  /*8750*/  I2FP.F32.U32 R0, R24 ;  /* 0x0000001800007245 */ /* 0x000fe40000201000 */
[----:B------:R-:W3:Y:S01]  /*8760*/  LDC R26, c[0x0][0x658] ;  /* 0x00019600ff1a7b82 */ /* 0x000ee20000000800 */
[----:B------:R-:W-:Y:S01]  /*8770*/  IMAD.IADD R3, R5, 0x1, R3 ;  /* 0x0000000105037824 */ /* 0x000fe200078e0203 */
[----:B--2---:R-:W-:Y:S01]  /*8780*/  ISETP.NE.U32.AND P0, PT, R28, RZ, PT ;  /* 0x000000ff1c00720c */ /* 0x004fe20003f05070 */
[----:B------:R-:W-:Y:S01]  /*8790*/  FMUL R0, R0, UR4 ;  /* 0x0000000400007c20 */ /* 0x000fe20008400000 */
[----:B------:R-:W-:Y:S02]  /*87a0*/  IMAD.MOV.U32 R5, RZ, RZ, -0x1 ;  /* 0xffffffffff057424 */ /* 0x000fe400078e00ff */
[----:B------:R-:W-:Y:S01]  /*87b0*/  ISETP.NE.AND.EX P0, PT, R29, RZ, PT, P0 ;  /* 0x000000ff1d00720c */ /* 0x000fe20003f05300 */
[----:B------:R2:W2:Y:S01]  /*87c0*/  F2I.U32.TRUNC.NTZ R13, R0 ;  /* 0x00000000000d7305 */ /* 0x0004a2000020f000 */
[----:B------:R-:W2:Y:S01]  /*87d0*/  LDC R15, c[0x0][0x148] ;  /* 0x00005200ff0f7b82 */ /* 0x000ea20000000800 */
[----:B0-----:R-:W-:-:S02]  /*87e0*/  SHF.R.U64 R12, R4, R6, R3 ;  /* 0x00000006040c7219 */ /* 0x001fc40000001203 */
[----:B------:R-:W-:-:S05]  /*87f0*/  SHF.R.U32.HI R3, RZ, R6, R3 ;  /* 0x00000006ff037219 */ /* 0x000fca0000011603 */
[----:B------:R-:W0:Y:S01]  /*8800*/  LDC R20, c[0x0][0x600] ;  /* 0x00018000ff147b82 */ /* 0x000e220000000800 */
[-CC-:B-1----:R-:W-:Y:S02]  /*8810*/  SHF.R.U64 R10, R12, R8.reuse, R3.reuse ;  /* 0x000000080c0a7219 */ /* 0x182fe40000001203 */
[----:B------:R-:W-:-:S05]  /*8820*/  SHF.R.U32.HI R3, RZ, R8, R3 ;  /* 0x00000008ff037219 */ /* 0x000fca0000011603 */
[----:B------:R-:W1:Y:S01]  /*8830*/  LDC R27, c[0x0][0x648] ;  /* 0x00019200ff1b7b82 */ /* 0x000e620000000800 */
[-C--:B---3--:R-:W-:Y:S02]  /*8840*/  SHF.L.U32 R4, R5, R26.reuse, RZ ;  /* 0x0000001a05047219 */ /* 0x088fe400000006ff */
[--C-:B------:R-:W-:Y:S02]  /*8850*/  SHF.R.U64 R14, R10, R26, R3.reuse ;  /* 0x0000001a0a0e7219 */ /* 0x100fe40000001203 */
[----:B------:R-:W-:Y:S02]  /*8860*/  LOP3.LUT R25, RZ, R4, RZ, 0x33, !PT ;  /* 0x00000004ff197212 */ /* 0x000fe400078e33ff */
[-C--:B------:R-:W-:Y:S01]  /*8870*/  SHF.R.U32.HI R5, RZ, R26.reuse, R3 ;  /* 0x0000001aff057219 */ /* 0x080fe20000011603 */
[----:B------:R-:W3:Y:S01]  /*8880*/  LDC R30, c[0x0][0x638] ;  /* 0x00018e00ff1e7b82 */ /* 0x000ee20000000800 */
[----:B------:R-:W-:Y:S01]  /*8890*/  SHF.L.U32 R154, R7, R26, RZ ;  /* 0x0000001a079a7219 */ /* 0x000fe200000006ff */
[----:B------:R-:W-:-:S06]  /*88a0*/  IMAD.MOV.U32 R4, RZ, RZ, R14 ;  /* 0x000000ffff047224 */ /* 0x000fcc00078e000e */
[----:B------:R-:W0:Y:S01]  /*88b0*/  LDC R31, c[0x0][0x610] ;  /* 0x00018400ff1f7b82 */ /* 0x000e220000000800 */
        /* <DEDUP_REMOVED lines=11> */
.L_x_296:
[----:B------:R-:W-:Y:S01]  /*8970*/  ISETP.NE.AND P0, PT, R2, 0x1, PT ;  /* 0x000000010200780c */ /* 0x000fe20003f05270 */
[----:B0-----:R-:W-:Y:S01]  /*8980*/  VIADD R7, R20, 0xffffffff ;  /* 0xffffffff14077836 */ /* 0x001fe20000000000 */
[----:B-12---:R-:W-:Y:S01]  /*8990*/  SHF.R.U64 R0, R4, R27, R5 ;  /* 0x0000001b04007219 */ /* 0x006fe20000001205 */
[----:B------:R-:W-:Y:S01]  /*89a0*/  IMAD.MOV R13, RZ, RZ, -R13 ;  /* 0x000000ffff0d7224 */ /* 0x000fe200078e0a0d */
[----:B------:R-:W-:Y:S01]  /*89b0*/  LOP3.LUT R5, R10, R25, RZ, 0xc0, !PT ;  /* 0x000000190a057212 */ /* 0x000fe200078ec0ff */
[----:B------:R-:W-:Y:S02]  /*89c0*/  IMAD.MOV.U32 R4, RZ, RZ, 0x1 ;  /* 0x00000001ff047424 */ /* 0x000fe400078e00ff */
[----:B------:R-:W-:Y:S02]  /*89d0*/  IMAD.MOV R3, RZ, RZ, -R0 ;  /* 0x000000ffff037224 */ /* 0x000fe400078e0a00 */
[----:B------:R-:W-:Y:S01]  /*89e0*/  IMAD R154, R154, R0, R5 ;  /* 0x000000009a9a7224 */ /* 0x000fe200078e0205 */
[----:B------:R-:W-:Y:S01]  /*89f0*/  LOP3.LUT R5, R12, R7, RZ, 0xc0, !PT ;  /* 0x000000070c057212 */ /* 0x000fe200078ec0ff */
[----:B---3--:R-:W-:-:S02]  /*8a00*/  IMAD R0, R3, R30, R14 ;  /* 0x0000001e03007224 */ /* 0x008fc400078e020e */
[----:B------:R-:W-:Y:S02]  /*8a10*/  @P0 IMAD R21, R15, R13, R24 ;  /* 0x0000000d0f150224 */ /* 0x000fe400078e0218 */
[----:B------:R-:W-:Y:S01]  /*8a20*/  IMAD R3, R0, R20, R5 ;  /* 0x0000001400037224 */ /* 0x000fe200078e0205 */
[----:B------:R-:W-:Y:S01]  /*8a30*/  PRMT R0, R4, 0x7610, R0 ;  /* 0x0000761004007816 */ /* 0x000fe20000000000 */
[----:B------:R-:W-:-:S05]  /*8a40*/  IMAD R154, R154, R31, R21 ;  /* 0x0000001f9a9a7224 */ /* 0x000fca00078e0215 */
[----:B------:R-:W-:Y:S02]  /*8a50*/  SEL R153, R3, R154, !P0 ;  /* 0x0000009a03997207 */ /* 0x000fe40004000000 */
[----:B------:R-:W-:-:S07]  /*8a60*/  SEL R154, R154, R3, !P0 ;  /* 0x000000039a9a7207 */ /* 0x000fce0004000000 */
.L_x_294:
[----:B------:R-:W-:-:S13]  /*8a70*/  LOP3.LUT P0, RZ, R0, 0xff, RZ, 0xc0, !PT ;  /* 0x000000ff00ff7812 */ /* 0x000fda000780c0ff */
[----:B------:R-:W-:Y:S05]  /*8a80*/  @P0 BRA `(.L_x_297) ;  /* 0xffffff8800540947 */ /* 0x000fea000383ffff */
[----:B------:R-:W-:Y:S05]  /*8a90*/  EXIT ;  /* 0x000000000000794d */ /* 0x000fea0003800000 */
.L_x_8:
[----:B0-----:R-:W-:Y:S01]  /*8aa0*/  ULDC.64 UR4, c[0x0][0x650] ;  /* 0x0001940000047ab9 */ /* 0x001fe20000000a00 */
        /* <DEDUP_REMOVED lines=25> */
.L_x_299:
[----:B------:R-:W0:Y:S01]  /*8c40*/  LDC.64 R28, c[0x0][0x640] ;  /* 0x00019000ff1c7b82 */ /* 0x000e220000000a00 */
[-CC-:B------:R-:W-:Y:S01]  /*8c50*/  SHF.R.U64 R22, R12, R6.reuse, R13.reuse ;  /* 0x000000060c167219 */ /* 0x180fe2000000120d */
[----:B------:R-:W-:Y:S01]  /*8c60*/  IMAD.MOV.U32 R30, RZ, RZ, 0x1 ;  /* 0x00000001ff1e7424 */ /* 0x000fe200078e00ff */
[----:B------:R-:W-:Y:S02]  /*8c70*/  SHF.R.U32.HI R6, RZ, R6, R13 ;  /* 0x00000006ff067219 */ /* 0x000fe4000001160d */
        /* <DEDUP_REMOVED lines=8> */
[----:B------:R-:W-:Y:S01]  /*8d00*/  IMAD.IADD R9, R9, 0x1, R11 ;  /* 0x0000000109097824 */ /* 0x000fe200078e020b */
[----:B0-----:R-:W-:-:S04]  /*8d10*/  ISETP.NE.U32.AND P0, PT, R28, RZ, PT ;  /* 0x000000ff1c00720c */ /* 0x001fc80003f05070 */
[----:B------:R-:W-:Y:S02]  /*8d20*/  ISETP.NE.AND.EX P0, PT, R29, RZ, PT, P0 ;  /* 0x000000ff1d00720c */ /* 0x000fe40003f05300 */
[----:B------:R-:W0:Y:S01]  /*8d30*/  LDC R20, c[0x0][0x600] ;  /* 0x00018000ff147b82 */ /* 0x000e220000000800 */
[-CC-:B-1----:R-:W-:Y:S01]  /*8d40*/  SHF.R.U64 R14, R8, R10.reuse, R9.reuse ;  /* 0x0000000a080e7219 */ /* 0x182fe20000001209 */
[----:B------:R-:W-:Y:S01]  /*8d50*/  IMAD.MOV.U32 R8, RZ, RZ, -0x1 ;  /* 0xffffffffff087424 */ /* 0x000fe200078e00ff */
[----:B------:R-:W-:-:S05]  /*8d60*/  SHF.R.U32.HI R9, RZ, R10, R9 ;  /* 0x0000000aff097219 */ /* 0x000fca0000011609 */
[----:B------:R-:W1:Y:S01]  /*8d70*/  LDC R24, c[0x0][0x648] ;  /* 0x00019200ff187b82 */ /* 0x000e620000000800 */
[-CC-:B--2---:R-:W-:Y:S02]  /*8d80*/  SHF.R.U64 R23, R14, R12.reuse, R9.reuse ;  /* 0x0000000c0e177219 */ /* 0x184fe40000001209 */
[----:B------:R-:W-:-:S05]  /*8d90*/  SHF.R.U32.HI R6, RZ, R12, R9 ;  /* 0x0000000cff067219 */ /* 0x000fca0000011609 */
[----:B------:R-:W2:Y:S01]  /*8da0*/  LDC R26, c[0x0][0x638] ;  /* 0x00018e00ff1a7b82 */ /* 0x000ea20000000800 */
[-C--:B---3--:R-:W-:Y:S02]  /*8db0*/  SHF.L.U32 R8, R8, R27.reuse, RZ ;  /* 0x0000001b08087219 */ /* 0x088fe400000006ff */
[-CC-:B------:R-:W-:Y:S02]  /*8dc0*/  SHF.R.U64 R25, R23, R27.reuse, R6.reuse ;  /* 0x0000001b17197219 */ /* 0x180fe40000001206 */
[----:B------:R-:W-:Y:S02]  /*8dd0*/  LOP3.LUT R32, RZ, R8, RZ, 0x33, !PT ;  /* 0x00000008ff207212 */ /* 0x000fe400078e33ff */
[----:B------:R-:W-:Y:S01]  /*8de0*/  SHF.R.U32.HI R9, RZ, R27, R6 ;  /* 0x0000001bff097219 */ /* 0x000fe20000011606 */
[----:B------:R-:W3:Y:S01]  /*8df0*/  LDC R31, c[0x0][0x610] ;  /* 0x00018400ff1f7b82 */ /* 0x000ee20000000800 */
[----:B------:R-:W-:Y:S01]  /*8e00*/  IMAD.MOV.U32 R8, RZ, RZ, R25 ;  /* 0x000000ffff087224 */ /* 0x000fe200078e0019 */
[----:B------:R-:W-:Y:S06]  /*8e10*/  @!P0 BRA `(.L_x_300) ;  /* 0x0000000000288947 */ /* 0x000fec0003800000 */
        /* <DEDUP_REMOVED lines=10> */
.L_x_300:
[----:B------:R-:W-:Y:S01]  /*8ec0*/  ISETP.NE.AND P0, PT, R2, 0x1, PT ;  /* 0x000000010200780c */ /* 0x000fe20003f05270 */
[----:B------:R-:W-:Y:S01]  /*8ed0*/  IMAD.MOV.U32 R13, RZ, RZ, R22 ;  /* 0x000000ffff0d7224 */ /* 0x000fe200078e0016 */
[----:B-1----:R-:W-:Y:S01]  /*8ee0*/  SHF.R.U64 R6, R8, R24, R9 ;  /* 0x0000001808067219 */ /* 0x002fe20000001209 */
[----:B0-----:R-:W-:Y:S01]  /*8ef0*/  VIADD R9, R20, 0xffffffff ;  /* 0xffffffff14097836 */ /* 0x001fe20000000000 */
[----:B------:R-:W-:Y:S02]  /*8f00*/  SHF.L.U32 R30, R30, R27, RZ ;  /* 0x0000001b1e1e7219 */ /* 0x000fe400000006ff */
[----:B------:R-:W-:Y:S01]  /*8f10*/  LOP3.LUT R5, R23, R32, RZ, 0xc0, !PT ;  /* 0x0000002017057212 */ /* 0x000fe200078ec0ff */
[----:B------:R-:W-:-:S04]  /*8f20*/  IMAD.MOV R8, RZ, RZ, -R6 ;  /* 0x000000ffff087224 */ /* 0x000fc800078e0a06 */
[----:B------:R-:W-:Y:S01]  /*8f30*/  IMAD R6, R30, R6, R5 ;  /* 0x000000061e067224 */ /* 0x000fe200078e0205 */
[----:B------:R-:W-:Y:S01]  /*8f40*/  LOP3.LUT R5, R14, R9, RZ, 0xc0, !PT ;  /* 0x000000090e057212 */ /* 0x000fe200078ec0ff */
[----:B------:R-:W-:Y:S02]  /*8f50*/  @P0 IMAD R3, R7, R21, R4 ;  /* 0x0000001507030224 */ /* 0x000fe400078e0204 */
[----:B--2---:R-:W-:Y:S02]  /*8f60*/  IMAD R4, R8, R26, R25 ;  /* 0x0000001a08047224 */ /* 0x004fe400078e0219 */
[----:B---3--:R-:W-:Y:S02]  /*8f70*/  IMAD R3, R6, R31, R3 ;  /* 0x0000001f06037224 */ /* 0x008fe400078e0203 */
[----:B------:R-:W-:Y:S02]  /*8f80*/  IMAD R4, R4, R20, R5 ;  /* 0x0000001404047224 */ /* 0x000fe400078e0205 */
[----:B------:R-:W-:-:S03]  /*8f90*/  IMAD.MOV.U32 R6, RZ, RZ, 0x1 ;  /* 0x00000001ff067424 */ /* 0x000fc600078e00ff */
[----:B------:R-:W-:Y:S02]  /*8fa0*/  SEL R20, R4, R3, !P0 ;  /* 0x0000000304147207 */ /* 0x000fe40004000000 */
[----:B------:R-:W-:-:S07]  /*8fb0*/  SEL R11, R3, R4, !P0 ;  /* 0x00000004030b7207 */ /* 0x000fce0004000000 */
.L_x_298:
[----:B------:R-:W-:-:S08]  /*8fc0*/  NOP ;  /* 0x0000000000007918 */ /* 0x000fd00000000000 */
[----:B------:R-:W0:-:S00]  /*8fd0*/  USETMAXREG.DEALLOC.CTAPOOL 0x28 ;  /* 0x00000028000079c8 */ /* 0x000e0000080e0500 */
[----:B0-----:R-:W-:-:S13]  /*8fe0*/  ISETP.NE.AND P0, PT, R0, RZ, PT ;  /* 0x000000ff0000720c */ /* 0x001fda0003f05270 */
[----:B------:R-:W-:Y:S05]  /*8ff0*/  @P0 EXIT ;  /* 0x000000000000094d */ /* 0x000fea0003800000 */
[----:B------:R-:W-:Y:S01]  /*9000*/  LOP3.LUT P0, RZ, R6, 0xff, RZ, 0xc0, !PT ;  /* 0x000000ff06ff7812 */ /* 0x000fe2000780c0ff */
[----:B------:R-:W-:Y:S02]  /*9010*/  IMAD.MOV.U32 R0, RZ, RZ, 0x1 ;  /* 0x00000001ff007424 */ /* 0x000fe400078e00ff */
[----:B------:R-:W-:-:S10]  /*9020*/  IMAD.MOV.U32 R12, RZ, RZ, RZ ;  /* 0x000000ffff0c7224 */ /* 0x000fd400078e00ff */
[----:B------:R-:W-:Y:S05]  /*9030*/  @!P0 BRA `(.L_x_301) ;  /* 0x0000000c00788947 */ /* 0x000fea0003800000 */
[----:B------:R-:W0:Y:S01]  /*9040*/  LDC R0, c[0x0][0x28c] ;  /* 0x0000a300ff007b82 */ /* 0x000e220000000800 */
[----:B------:R-:W-:Y:S01]  /*9050*/  ULDC UR5, c[0x0][0x658] ;  /* 0x0001960000057ab9 */ /* 0x000fe20000000800 */
[----:B------:R-:W-:Y:S01]  /*9060*/  UMOV UR11, 0xffffffff ;  /* 0xffffffff000b7882 */ /* 0x000fe20000000000 */
[----:B------:R-:W-:Y:S01]  /*9070*/  UMOV UR15, 0x1 ;  /* 0x00000001000f7882 */ /* 0x000fe20000000000 */
[----:B------:R-:W-:Y:S01]  /*9080*/  USHF.L.U32 UR11, UR11, UR5, URZ ;  /* 0x000000050b0b7299 */ /* 0x000fe2000800063f */
[----:B------:R-:W-:Y:S01]  /*9090*/  BSSY B0, `(.L_x_301) ;  /* 0x00000d8000007945 */ /* 0x000fe20003800000 */
[----:B------:R-:W-:Y:S01]  /*90a0*/  ULDC UR9, c[0x0][0xc] ;  /* 0x0000030000097ab9 */ /* 0x000fe20000000800 */
[----:B------:R-:W-:Y:S01]  /*90b0*/  ULDC UR12, c[0x0][0x10] ;  /* 0x00000400000c7ab9 */ /* 0x000fe20000000800 */
[----:B------:R-:W1:Y:S01]  /*90c0*/  S2UR UR8, SR_CgaCtaId ;  /* 0x00000000000879c3 */ /* 0x000e620000008800 */
[----:B------:R-:W-:Y:S01]  /*90d0*/  USHF.L.U32 UR5, UR15, UR5, URZ ;  /* 0x000000050f057299 */ /* 0x000fe2000800063f */
[----:B------:R-:W-:Y:S01]  /*90e0*/  IMAD.MOV.U32 R10, RZ, RZ, 0x1 ;  /* 0x00000001ff0a7424 */ /* 0x000fe200078e00ff */
[----:B------:R-:W-:Y:S01]  /*90f0*/  LOP3.LUT R9, R19, 0x2, RZ, 0xfc, !PT ;  /* 0x0000000213097812 */ /* 0x000fe200078efcff */
[----:B------:R-:W-:Y:S01]  /*9100*/  IMAD.MOV.U32 R12, RZ, RZ, RZ ;  /* 0x000000ffff0c7224 */ /* 0x000fe200078e00ff */
[----:B------:R-:W-:Y:S01]  /*9110*/  ULDC UR4, c[0x0][0x600] ;  /* 0x0001800000047ab9 */ /* 0x000fe20000000800 */
[----:B------:R-:W-:Y:S01]  /*9120*/  UMOV UR20, 0x5 ;  /* 0x0000000500147882 */ /* 0x000fe20000000000 */
[----:B------:R-:W-:Y:S01]  /*9130*/  UIADD3 UR4, UR4, -0x1, URZ ;  /* 0xffffffff04047890 */ /* 0x000fe2000fffe03f */
[----:B------:R-:W-:Y:S01]  /*9140*/  ULDC.64 UR28, c[0x0][0x198] ;  /* 0x00006600001c7ab9 */ /* 0x000fe20000000a00 */
[----:B0-----:R-:W-:-:S05]  /*9150*/  VIADD R0, R0, 0x1f ;  /* 0x0000001f00007836 */ /* 0x001fca0000000000 */
[----:B------:R-:W-:Y:S01]  /*9160*/  SHF.R.S32.HI R3, RZ, 0x1f, R0 ;  /* 0x0000001fff037819 */ /* 0x000fe20000011400 */
[----:B-1----:R-:W-:-:S03]  /*9170*/  ULOP3.LUT UR10, UR8, 0x1, URZ, 0xc0, !UPT ;  /* 0x00000001080a7892 */ /* 0x002fc6000f8ec03f */
[----:B------:R-:W-:Y:S01]  /*9180*/  LEA.HI R3, R3, R0, RZ, 0x5 ;  /* 0x0000000003037211 */ /* 0x000fe200078f28ff */
[----:B------:R-:W-:Y:S01]  /*9190*/  USHF.L.U32 UR7, UR8, 0xb, URZ ;  /* 0x0000000b08077899 */ /* 0x000fe2000800063f */
[----:B------:R-:W-:Y:S01]  /*91a0*/  IMAD.MOV.U32 R0, RZ, RZ, 0x1 ;  /* 0x00000001ff007424 */ /* 0x000fe200078e00ff */
[----:B------:R-:W-:Y:S01]  /*91b0*/  USHF.R.U32.HI UR27, URZ, 0x1, UR8 ;  /* 0x000000013f1b7899 */ /* 0x000fe20008011608 */
[----:B------:R-:W-:Y:S01]  /*91c0*/  SHF.R.S32.HI R3, RZ, 0x5, R3 ;  /* 0x00000005ff037819 */ /* 0x000fe20000011403 */
[----:B------:R-:W-:Y:S02]  /*91d0*/  USHF.L.U32 UR6, UR8, 0x6, URZ ;  /* 0x0000000608067899 */ /* 0x000fe4000800063f */
[----:B------:R-:W-:Y:S02]  /*91e0*/  ULOP3.LUT UR8, UR8, 0xfffffffe, URZ, 0xc0, !UPT ;  /* 0xfffffffe08087892 */ /* 0x000fe4000f8ec03f */
[----:B------:R-:W-:Y:S01]  /*91f0*/  UISETP.GT.U32.AND UP0, UPT, UR10, 0xffff, UPT ;  /* 0x0000ffff0a00788c */ /* 0x000fe2000bf04070 */
[----:B------:R-:W-:Y:S01]  /*9200*/  VIADD R8, R3, 0x1 ;  /* 0x0000000103087836 */ /* 0x000fe20000000000 */
[----:B------:R-:W-:-:S02]  /*9210*/  ULOP3.LUT UR13, UR7, 0x800, URZ, 0xc0, !UPT ;  /* 0x00000800070d7892 */ /* 0x000fc4000f8ec03f */
[----:B------:R-:W-:Y:S02]  /*9220*/  ULOP3.LUT UR7, URZ, UR11, URZ, 0x33, !UPT ;  /* 0x0000000b3f077292 */ /* 0x000fe4000f8e333f */
[----:B------:R-:W-:Y:S02]  /*9230*/  USHF.L.U32 UR14, UR15, UR8, URZ ;  /* 0x000000080f0e7299 */ /* 0x000fe4000800063f */
[----:B------:R-:W-:Y:S02]  /*9240*/  ULOP3.LUT UR11, UR8, 0x1, URZ, 0xfc, !UPT ;  /* 0x00000001080b7892 */ /* 0x000fe4000f8efc3f */
[----:B------:R-:W-:Y:S02]  /*9250*/  UIMAD.WIDE.U32 UR8, UR9, UR12, URZ ;  /* 0x0000000c090872a5 */ /* 0x000fe4000f8e003f */
[----:B------:R-:W-:Y:S01]  /*9260*/  USEL UR10, UR10, 0xffff, !UP0 ;  /* 0x0000ffff0a0a7887 */ /* 0x000fe2000c000000 */
[----:B------:R-:W-:Y:S01]  /*9270*/  ULDC UR12, c[0x0][0x14] ;  /* 0x00000500000c7ab9 */ /* 0x000fe20000000800 */
[----:B------:R-:W-:-:S02]  /*9280*/  USHF.L.U32 UR11, UR15, UR11, URZ ;  /* 0x0000000b0f0b7299 */ /* 0x000fc4000800063f */
[----:B------:R-:W-:Y:S02]  /*9290*/  UIMAD.WIDE.U32 UR24, UR8, UR12, URZ ;  /* 0x0000000c081872a5 */ /* 0x000fe4000f8e003f */
[----:B------:R-:W-:Y:S02]  /*92a0*/  UIMAD UR15, UR9, UR12, URZ ;  /* 0x0000000c090f72a4 */ /* 0x000fe4000f8e023f */
[----:B------:R-:W-:Y:S02]  /*92b0*/  ULOP3.LUT UR10, UR10, 0xffff, URZ, 0xc0, !UPT ;  /* 0x0000ffff0a0a7892 */ /* 0x000fe4000f8ec03f */
[----:B------:R-:W-:Y:S02]  /*92c0*/  ULEA UR30, UR27, 0x200, 0xc ;  /* 0x000002001b1e7891 */ /* 0x000fe4000f8e603f */
[----:B------:R-:W-:Y:S02]  /*92d0*/  ULOP3.LUT UR6, UR6, 0x40, URZ, 0xc0, !UPT ;  /* 0x0000004006067892 */ /* 0x000fe4000f8ec03f */
[----:B------:R-:W-:-:S02]  /*92e0*/  ULOP3.LUT UR13, UR13, 0x24200, URZ, 0xfc, !UPT ;  /* 0x000242000d0d7892 */ /* 0x000fc4000f8efc3f */
[----:B------:R-:W-:Y:S02]  /*92f0*/  ULOP3.LUT UR14, UR14, UR11, URZ, 0xfc, !UPT ;  /* 0x0000000b0e0e7292 */ /* 0x000fe4000f8efc3f */
[----:B------:R-:W-:Y:S02]  /*9300*/  UIADD3 UR15, UR25, UR15, URZ ;  /* 0x0000000f190f7290 */ /* 0x000fe4000fffe03f */
[----:B------:R-:W-:-:S12]  /*9310*/  USHF.L.U32 UR20, UR20, UR10, URZ ;  /* 0x0000000a14147299 */ /* 0x000fd8000800063f */
.L_x_312:
[----:B------:R-:W-:-:S03]  /*9320*/  UMOV UR8, 0xffffffff ;  /* 0xffffffff00087882 */ /* 0x000fc60000000000 */
[----:B------:R-:W-:Y:S05]  /*9330*/  BRA.DIV UR8, `(.L_x_302) ;  /* 0x0000001608987947 */ /* 0x000fea000b800000 */
[----:B------:R-:W-:-:S13]  /*9340*/  ELECT P6, URZ, PT ;  /* 0x00000000003f782f */ /* 0x000fda00038c0000 */
.L_x_337:
[----:B------:R-:W0:Y:S01]  /*9350*/  LDC R4, c[0x0][0x28c] ;  /* 0x0000a300ff047b82 */ /* 0x000e220000000800 */
[----:B------:R-:W-:Y:S01]  /*9360*/  BSSY B1, `(.L_x_303) ;  /* 0x0000039000017945 */ /* 0x000fe20003800000 */
[----:B0-----:R-:W-:-:S13]  /*9370*/  ISETP.LT.OR P6, PT, R4, 0x1, !P6 ;  /* 0x000000010400780c */ /* 0x001fda00077c1670 */
[----:B------:R-:W-:Y:S05]  /*9380*/  @P6 BRA `(.L_x_304) ;  /* 0x0000000000d86947 */ /* 0x000fea0003800000 */
[----:B------:R-:W-:Y:S01]  /*9390*/  LEA R11, R11, UR27, 0x1 ;  /* 0x0000001b0b0b7c11 */ /* 0x000fe2000f8e08ff */
[----:B------:R-:W-:Y:S01]  /*93a0*/  IMAD.MOV.U32 R22, RZ, RZ, RZ ;  /* 0x000000ffff167224 */ /* 0x000fe200078e00ff */
[----:B------:R-:W-:Y:S01]  /*93b0*/  LEA R20, R20, UR6, 0x7 ;  /* 0x0000000614147c11 */ /* 0x000fe2000f8e38ff */
[----:B------:R-:W-:Y:S02]  /*93c0*/  IMAD.MOV.U32 R4, RZ, RZ, R8 ;  /* 0x000000ffff047224 */ /* 0x000fe400078e0008 */
[----:B------:R-:W-:Y:S02]  /*93d0*/  IMAD.MOV.U32 R5, RZ, RZ, R0 ;  /* 0x000000ffff057224 */ /* 0x000fe400078e0000 */
[----:B------:R-:W-:Y:S02]  /*93e0*/  IMAD.MOV.U32 R6, RZ, RZ, R12 ;  /* 0x000000ffff067224 */ /* 0x000fe400078e000c */
[----:B------:R-:W-:-:S07]  /*93f0*/  IMAD.SHL.U32 R15, R11, 0x80, RZ ;  /* 0x000000800b0f7824 */ /* 0x000fce00078e00ff */
.L_x_307:
[----:B------:R-:W0:Y:S01]  /*9400*/  S2R R14, SR_CgaCtaId ;  /* 0x00000000000e7919 */ /* 0x000e220000008800 */
[----:B------:R-:W-:Y:S02]  /*9410*/  MOV R7, 0x400 ;  /* 0x0000040000077802 */ /* 0x000fe40000000f00 */
[----:B------:R-:W-:-:S13]  /*9420*/  LOP3.LUT P1, RZ, R18, 0x7f, RZ, 0xc0, !PT ;  /* 0x0000007f12ff7812 */ /* 0x000fda000782c0ff */
[----:B------:R-:W1:Y:S01]  /*9430*/  @!P1 LDC R11, c[0x0][0x500] ;  /* 0x00014000ff0b9b82 */ /* 0x000e620000000800 */
[----:B0-----:R-:W-:Y:S02]  /*9440*/  LEA R21, R14, R7, 0x18 ;  /* 0x000000070e157211 */ /* 0x001fe400078ec0ff */
[----:B------:R-:W-:-:S03]  /*9450*/  SHF.L.U32 R7, R5, 0x1f, RZ ;  /* 0x0000001f05077819 */ /* 0x000fc600000006ff */
[----:B------:R-:W-:-:S04]  /*9460*/  IMAD R14, R6, 0x8, R21 ;  /* 0x00000008060e7824 */ /* 0x000fc800078e0215 */
[----:B------:R-:W0:Y:S02]  /*9470*/  SYNCS.PHASECHK.TRANS64.TRYWAIT P0, [R14+URZ+0x90], R7 ;  /* 0x000090070e0075a7 */ /* 0x000e24000800017f */
[----:B01----:R-:W-:Y:S05]  /*9480*/  @!P0 BRA `(.L_x_305) ;  /* 0x0000001400648947 */ /* 0x003fea0003800000 */
.L_x_338:
[----:B0-----:R-:W-:Y:S01]  /*9490*/  PRMT R7, R9, 0x9910, RZ ;  /* 0x0000991009077816 */ /* 0x001fe200000000ff */
[----:B------:R0:W-:Y:S03]  /*94a0*/  @!P1 SYNCS.ARRIVE.TRANS64 RZ, [R14+URZ], R11 ;  /* 0x0000000b0eff99a7 */ /* 0x0001e6000800003f */
[----:B------:R-:W-:-:S13]  /*94b0*/  ISETP.NE.AND P0, PT, R7, 0x2, PT ;  /* 0x000000020700780c */ /* 0x000fda0003f05270 */
[----:B0-----:R-:W-:Y:S05]  /*94c0*/  @P0 BRA `(.L_x_306) ;  /* 0x0000000000040947 */ /* 0x001fea0003800000 */
[----:B------:R-:W-:Y:S01]  /*94d0*/  BPT.TRAP 0x1 ;  /* 0x000000040000795c */ /* 0x000fe20000300000 */
.L_x_306:
[----:B------:R-:W-:Y:S01]  /*94e0*/  R2UR UR11, R6 ;  /* 0x00000000060b72ca */ /* 0x000fe200000e0000 */
[----:B------:R-:W-:Y:S01]  /*94f0*/  VIADD R4, R4, 0xffffffff ;  /* 0xffffffff04047836 */ /* 0x000fe20000000000 */
[----:B------:R-:W-:Y:S01]  /*9500*/  R2UR UR22, R21 ;  /* 0x00000000151672ca */ /* 0x000fe200000e0000 */
[----:B------:R-:W-:Y:S01]  /*9510*/  UIADD3 UR16, UP0, UR28, 0xf0, URZ ;  /* 0x000000f01c107890 */ /* 0x000fe2000ff1e03f */
[----:B------:R-:W-:Y:S01]  /*9520*/  R2UR UR23, R15 ;  /* 0x000000000f1772ca */ /* 0x000fe200000e0000 */
[----:B------:R-:W-:Y:S01]  /*9530*/  UIADD3 UR32, UP1, UR28, 0x1f0, URZ ;  /* 0x000001f01c207890 */ /* 0x000fe2000ff3e03f */
[----:B------:R-:W-:Y:S01]  /*9540*/  R2UR UR9, R14 ;  /* 0x000000000e0972ca */ /* 0x000fe200000e0000 */
[----:B------:R-:W-:Y:S01]  /*9550*/  UIADD3.X UR17, URZ, UR29, URZ, UP0, !UPT ;  /* 0x0000001d3f117290 */ /* 0x000fe200087fe43f */
[----:B------:R-:W-:Y:S01]  /*9560*/  R2UR UR10, R22 ;  /* 0x00000000160a72ca */ /* 0x000fe200000e0000 */
[----:B------:R-:W-:Y:S01]  /*9570*/  UPRMT UR21, URZ, 0x5410, UR20 ;  /* 0x000054103f157896 */ /* 0x000fe20008000014 */
[----:B------:R-:W-:Y:S01]  /*9580*/  R2UR UR12, R13 ;  /* 0x000000000d0c72ca */ /* 0x000fe200000e0000 */
[----:B------:R-:W-:Y:S01]  /*9590*/  VIADD R6, R6, 0x1 ;  /* 0x0000000106067836 */ /* 0x000fe20000000000 */
[----:B------:R-:W-:Y:S01]  /*95a0*/  R2UR UR26, R20 ;  /* 0x00000000141a72ca */ /* 0x000fe200000e0000 */
[----:B------:R-:W-:Y:S01]  /*95b0*/  ULEA UR8, UR11, UR30, 0xd ;  /* 0x0000001e0b087291 */ /* 0x000fe2000f8e683f */
[----:B------:R-:W-:Y:S01]  /*95c0*/  ISETP.GT.AND P1, PT, R4, 0x1, PT ;  /* 0x000000010400780c */ /* 0x000fe20003f24270 */
[----:B------:R-:W-:Y:S01]  /*95d0*/  ULEA UR11, UR11, UR13, 0xc ;  /* 0x0000000d0b0b7291 */ /* 0x000fe2000f8e603f */
[----:B------:R-:W-:Y:S01]  /*95e0*/  ISETP.NE.AND P0, PT, R6, 0x12, PT ;  /* 0x000000120600780c */ /* 0x000fe20003f05270 */
[----:B------:R-:W-:Y:S01]  /*95f0*/  UIADD3 UR8, UR22, UR8, URZ ;  /* 0x0000000816087290 */ /* 0x000fe2000fffe03f */
[----:B------:R-:W-:Y:S01]  /*9600*/  VIADD R22, R22, 0x20 ;  /* 0x0000002016167836 */ /* 0x000fe20000000000 */
[----:B------:R-:W-:Y:S01]  /*9610*/  UIADD3 UR22, UR22, UR11, URZ ;  /* 0x0000000b16167290 */ /* 0x000fe2000fffe03f */
[----:B------:R-:W-:Y:S01]  /*9620*/  SEL R14, RZ, 0x1, P0 ;  /* 0x00000001ff0e7807 */ /* 0x000fe20000000000 */
[----:B------:R-:W-:Y:S01]  /*9630*/  UPRMT UR31, URZ, 0x5410, UR14 ;  /* 0x000054103f1f7896 */ /* 0x000fe2000800000e */
[----:B------:R-:W-:Y:S01]  /*9640*/  SEL R6, R6, RZ, P0 ;  /* 0x000000ff06067207 */ /* 0x000fe20000000000 */
[----:B------:R-:W-:Y:S01]  /*9650*/  UIADD3.X UR33, URZ, UR29, URZ, UP1, !UPT ;  /* 0x0000001d3f217290 */ /* 0x000fe20008ffe43f */
[----:B------:R-:W-:Y:S01]  /*9660*/  LOP3.LUT R5, R5, R14, RZ, 0x3c, !PT ;  /* 0x0000000e05057212 */ /* 0x000fe200078e3cff */
[----:B------:R-:W-:Y:S01]  /*9670*/  UMOV UR18, 0x0 ;  /* 0x0000000000127882 */ /* 0x000fe20000000000 */
[----:B------:R-:W-:Y:S01]  /*9680*/  UMOV UR19, 0x10000000 ;  /* 0x1000000000137882 */ /* 0x000fe20000000000 */
[----:B------:R-:W-:-:S02]  /*9690*/  UMOV UR11, UR23 ;  /* 0x00000017000b7c82 */ /* 0x000fc40008000000 */
[----:B------:R0:W-:Y:S02]  /*96a0*/  UTMALDG.3D.MULTICAST [UR8], [UR16], UR21, desc[UR18] ;  /* 0x00001208100073b4 */ /* 0x0001e40008011815 */
[----:B0-----:R-:W-:Y:S01]  /*96b0*/  UMOV UR8, UR22 ;  /* 0x0000001600087c82 */ /* 0x001fe20008000000 */
[----:B------:R-:W-:Y:S02]  /*96c0*/  UMOV UR11, UR26 ;  /* 0x0000001a000b7c82 */ /* 0x000fe40008000000 */
[----:B------:R0:W-:Y:S02]  /*96d0*/  UTMALDG.3D.MULTICAST [UR8], [UR32], UR31, desc[UR18] ;  /* 0x00001208200073b4 */ /* 0x0001e4000801181f */
[----:B0-----:R-:W-:Y:S05]  /*96e0*/  @P1 BRA `(.L_x_307) ;  /* 0xfffffffc00441947 */ /* 0x001fea000383ffff */
.L_x_304:
[----:B------:R-:W-:Y:S05]  /*96f0*/  BSYNC B1 ;  /* 0x0000000000017941 */ /* 0x000fea0003800000 */
.L_x_303:
[----:B------:R-:W-:Y:S01]  /*9700*/  LOP3.LUT P1, RZ, R10, 0xff, RZ, 0xc0, !PT ;  /* 0x000000ff0aff7812 */ /* 0x000fe2000782c0ff */
[C---:B------:R-:W-:Y:S01]  /*9710*/  IMAD.IADD R12, R3.reuse, 0x1, R12 ;  /* 0x00000001030c7824 */ /* 0x040fe200078e020c */
[----:B------:R-:W-:Y:S01]  /*9720*/  ULDC.64 UR8, c[0x0][0x650] ;  /* 0x0001940000087ab9 */ /* 0x000fe20000000a00 */
[C---:B------:R-:W-:Y:S01]  /*9730*/  ISETP.GE.U32.AND P2, PT, R3.reuse, 0x12, PT ;  /* 0x000000120300780c */ /* 0x040fe20003f46070 */
[----:B------:R-:W-:Y:S01]  /*9740*/  BSSY B1, `(.L_x_308) ;  /* 0x000006a000017945 */ /* 0x000fe20003800000 */
[----:B------:R-:W-:Y:S01]  /*9750*/  IMAD.MOV.U32 R11, RZ, RZ, -0x1 ;  /* 0xffffffffff0b7424 */ /* 0x000fe200078e00ff */
[----:B------:R-:W-:Y:S01]  /*9760*/  ISETP.GT.U32.AND P0, PT, R12, 0x11, PT ;  /* 0x000000110c00780c */ /* 0x000fe20003f04070 */
[----:B------:R-:W-:Y:S01]  /*9770*/  IMAD.MOV.U32 R20, RZ, RZ, -0x1 ;  /* 0xffffffffff147424 */ /* 0x000fe200078e00ff */
[----:B------:R-:W-:Y:S01]  /*9780*/  PRMT R10, RZ, 0x7610, R10 ;  /* 0x00007610ff0a7816 */ /* 0x000fe2000000000a */
[----:B------:R-:W-:Y:S01]  /*9790*/  IMAD.MOV.U32 R13, RZ, RZ, -0x1 ;  /* 0xffffffffff0d7424 */ /* 0x000fe200078e00ff */
[----:B------:R-:W-:-:S03]  /*97a0*/  ISETP.LT.U32.AND P0, PT, R3, 0x12, P0 ;  /* 0x000000120300780c */ /* 0x000fc60000701070 */
[----:B------:R-:W0:Y:S01]  /*97b0*/  @P1 S2R R5, SR_CgaCtaId ;  /* 0x0000000000051919 */ /* 0x000e220000008800 */
[----:B------:R-:W-:-:S04]  /*97c0*/  @P1 MOV R4, 0x400 ;  /* 0x0000040000041802 */ /* 0x000fc80000000f00 */
[----:B0-----:R-:W-:Y:S01]  /*97d0*/  @P1 LEA R6, R5, R4, 0x18 ;  /* 0x0000000405061211 */ /* 0x001fe200078ec0ff */
[----:B------:R-:W-:-:S03]  /*97e0*/  IMAD.WIDE.U32 R4, R12, 0x38e38e39, RZ ;  /* 0x38e38e390c047825 */ /* 0x000fc600078e00ff */
[----:B------:R0:W-:Y:S01]  /*97f0*/  @P1 SYNCS.ARRIVE.TRANS64.A1T0 RZ, [R6+URZ+0x138], RZ ;  /* 0x000138ff06ff19a7 */ /* 0x0001e2000810003f */
[----:B------:R-:W-:Y:S02]  /*9800*/  IADD3 R16, P1, R16, UR24, RZ ;  /* 0x0000001810107c10 */ /* 0x000fe4000ff3e0ff */
[----:B------:R-:W-:Y:S02]  /*9810*/  SHF.R.U32.HI R7, RZ, 0x2, R5 ;  /* 0x00000002ff077819 */ /* 0x000fe40000011605 */
[----:B------:R-:W-:Y:S02]  /*9820*/  SEL R5, RZ, 0x1, !P0 ;  /* 0x00000001ff057807 */ /* 0x000fe40004000000 */
[----:B------:R-:W-:Y:S01]  /*9830*/  IADD3.X R17, R17, UR15, RZ, P1, !PT ;  /* 0x0000000f11117c10 */ /* 0x000fe20008ffe4ff */
[----:B------:R-:W-:Y:S01]  /*9840*/  IMAD R12, R7, -0x12, R12 ;  /* 0xffffffee070c7824 */ /* 0x000fe200078e020c */
[----:B------:R-:W-:Y:S02]  /*9850*/  ISETP.GE.U32.AND P0, PT, R16, UR8, PT ;  /* 0x0000000810007c0c */ /* 0x000fe4000bf06070 */
[----:B------:R-:W-:-:S02]  /*9860*/  LOP3.LUT R0, R0, R5, RZ, 0x3c, !PT ;  /* 0x0000000500007212 */ /* 0x000fc400078e3cff */
[----:B------:R-:W-:Y:S02]  /*9870*/  ISETP.GE.U32.AND.EX P0, PT, R17, UR9, PT, P0 ;  /* 0x0000000911007c0c */ /* 0x000fe4000bf06100 */
[----:B------:R-:W-:Y:S02]  /*9880*/  @P2 LOP3.LUT R0, R0, 0x1, R7, 0x78, !PT ;  /* 0x0000000100002812 */ /* 0x000fe400078e7807 */
[----:B------:R-:W-:-:S09]  /*9890*/  PRMT R4, RZ, 0x7610, R4 ;  /* 0x00007610ff047816 */ /* 0x000fd20000000004 */
[----:B0-----:R-:W-:Y:S05]  /*98a0*/  @P0 BRA `(.L_x_309) ;  /* 0x00000004004c0947 */ /* 0x001fea0003800000 */
[----:B------:R-:W0:Y:S01]  /*98b0*/  S2R R14, SR_CTAID.X ;  /* 0x00000000000e7919 */ /* 0x000e220000002500 */
[----:B------:R-:W-:Y:S01]  /*98c0*/  ULDC.64 UR8, c[0x0][0x628] ;  /* 0x00018a0000087ab9 */ /* 0x000fe20000000a00 */
[----:B------:R-:W1:Y:S01]  /*98d0*/  LDC R15, c[0x0][0x144] ;  /* 0x00005100ff0f7b82 */ /* 0x000e620000000800 */
[----:B------:R-:W-:Y:S01]  /*98e0*/  ISETP.NE.U32.AND P0, PT, RZ, UR8, PT ;  /* 0x00000008ff007c0c */ /* 0x000fe2000bf05070 */
[----:B------:R-:W2:Y:S01]  /*98f0*/  S2R R11, SR_CTAID.Y ;  /* 0x00000000000b7919 */ /* 0x000ea20000002600 */
[----:B------:R-:W-:Y:S01]  /*9900*/  ULDC UR10, c[0x0][0x150] ;  /* 0x00005400000a7ab9 */ /* 0x000fe20000000800 */
[----:B------:R-:W-:Y:S01]  /*9910*/  ULDC UR11, c[0x0][0x630] ;  /* 0x00018c00000b7ab9 */ /* 0x000fe20000000800 */
[----:B------:R-:W-:Y:S01]  /*9920*/  ISETP.NE.AND.EX P0, PT, RZ, UR9, PT, P0 ;  /* 0x00000009ff007c0c */ /* 0x000fe2000bf05300 */
[----:B------:R-:W-:Y:S01]  /*9930*/  IMAD.MOV.U32 R4, RZ, RZ, R16 ;  /* 0x000000ffff047224 */ /* 0x000fe200078e0010 */
[----:B0-----:R-:W-:-:S05]  /*9940*/  I2FP.F32.U32 R5, R14 ;  /* 0x0000000e00057245 */ /* 0x001fca0000201000 */
[----:B------:R-:W-:Y:S01]  /*9950*/  FMUL R20, R5, UR10 ;  /* 0x0000000a05147c20 */ /* 0x000fe20008400000 */
[----:B------:R-:W-:-:S05]  /*9960*/  IMAD.MOV.U32 R5, RZ, RZ, R17 ;  /* 0x000000ffff057224 */ /* 0x000fca00078e0011 */
[----:B--2---:R-:W-:Y:S05]  /*9970*/  @!P0 BRA `(.L_x_310) ;  /* 0x0000000000288947 */ /* 0x004fea0003800000 */
[----:B------:R-:W-:Y:S02]  /*9980*/  ULDC UR10, c[0x0][0x634] ;  /* 0x00018d00000a7ab9 */ /* 0x000fe40000000800 */
[----:B------:R-:W-:-:S05]  /*9990*/  IADD3 R5, P0, R16, UR10, RZ ;  /* 0x0000000a10057c10 */ /* 0x000fca000ff1e0ff */
[----:B------:R-:W-:-:S04]  /*99a0*/  IMAD.X R13, RZ, RZ, R17, P0 ;  /* 0x000000ffff0d7224 */ /* 0x000fc800000e0611 */
[----:B------:R-:W-:-:S04]  /*99b0*/  IMAD.WIDE.U32 R6, R13, UR8, RZ ;  /* 0x000000080d067c25 */ /* 0x000fc8000f8e00ff */
[----:B------:R-:W-:-:S04]  /*99c0*/  IMAD.WIDE.U32 R6, P0, R5, UR9, R6 ;  /* 0x0000000905067c25 */ /* 0x000fc8000f800006 */
[----:B------:R-:W-:-:S04]  /*99d0*/  IMAD.WIDE.U32 R4, R5, UR8, RZ ;  /* 0x0000000805047c25 */ /* 0x000fc8000f8e00ff */
[----:B------:R-:W-:Y:S01]  /*99e0*/  IMAD.MOV.U32 R4, RZ, RZ, R7 ;  /* 0x000000ffff047224 */ /* 0x000fe200078e0007 */
[----:B------:R-:W-:Y:S01]  /*99f0*/  IADD3 RZ, P1, R5, R6, RZ ;  /* 0x0000000605ff7210 */ /* 0x000fe20007f3e0ff */
[----:B------:R-:W-:-:S04]  /*9a00*/  IMAD.X R5, RZ, RZ, RZ, P0 ;  /* 0x000000ffff057224 */ /* 0x000fc800000e06ff */
[----:B------:R-:W-:-:S08]  /*9a10*/  IMAD.WIDE.U32.X R4, R13, UR9, R4, P1 ;  /* 0x000000090d047c25 */ /* 0x000fd000088e0404 */
.L_x_310:
[--C-:B------:R-:W-:Y:S01]  /*9a20*/  SHF.R.U64 R13, R4, UR11, R5.reuse ;  /* 0x0000000b040d7c19 */ /* 0x100fe20008001205 */
[----:B------:R-:W0:Y:S01]  /*9a30*/  F2I.U32.TRUNC.NTZ R20, R20 ;  /* 0x0000001400147305 */ /* 0x000e22000020f000 */
[----:B------:R-:W-:Y:S01]  /*9a40*/  SHF.R.U32.HI R4, RZ, UR11, R5 ;  /* 0x0000000bff047c19 */ /* 0x000fe20008011605 */
[----:B------:R-:W-:Y:S01]  /*9a50*/  ULDC.64 UR8, c[0x0][0x620] ;  /* 0x0001880000087ab9 */ /* 0x000fe20000000a00 */
[----:B------:R-:W-:Y:S01]  /*9a60*/  IADD3 R7, P0, RZ, -R13, RZ ;  /* 0x8000000dff077210 */ /* 0x000fe20007f1e0ff */
[----:B------:R-:W-:Y:S01]  /*9a70*/  ULDC.64 UR10, c[0x0][0x640] ;  /* 0x00019000000a7ab9 */ /* 0x000fe20000000a00 */
[----:B------:R-:W2:Y:S03]  /*9a80*/  LDC R22, c[0x0][0x148] ;  /* 0x00005200ff167b82 */ /* 0x000ea60000000800 */
[----:B------:R-:W-:Y:S01]  /*9a90*/  IMAD.X R4, RZ, RZ, ~R4, P0 ;  /* 0x000000ffff047224 */ /* 0x000fe200000e0e04 */
[----:B------:R-:W-:-:S03]  /*9aa0*/  ISETP.NE.U32.AND P0, PT, RZ, UR10, PT ;  /* 0x0000000aff007c0c */ /* 0x000fc6000bf05070 */
[----:B------:R-:W-:Y:S01]  /*9ab0*/  IMAD R6, R4, UR8, RZ ;  /* 0x0000000804067c24 */ /* 0x000fe2000f8e02ff */
[----:B------:R-:W-:Y:S01]  /*9ac0*/  ISETP.NE.AND.EX P0, PT, RZ, UR11, PT, P0 ;  /* 0x0000000bff007c0c */ /* 0x000fe2000bf05300 */
[----:B------:R-:W-:Y:S01]  /*9ad0*/  IMAD.WIDE.U32 R4, R7, UR8, R16 ;  /* 0x0000000807047c25 */ /* 0x000fe2000f8e0010 */
[----:B------:R-:W-:-:S03]  /*9ae0*/  ULDC UR8, c[0x0][0x618] ;  /* 0x0001860000087ab9 */ /* 0x000fc60000000800 */
[----:B------:R-:W-:Y:S01]  /*9af0*/  IMAD R7, R7, UR9, R6 ;  /* 0x0000000907077c24 */ /* 0x000fe2000f8e0206 */
[----:B------:R-:W-:Y:S01]  /*9b00*/  ULDC UR9, c[0x0][0x154] ;  /* 0x0000550000097ab9 */ /* 0x000fe20000000800 */
[----:B0-----:R-:W-:Y:S02]  /*9b10*/  IMAD.MOV R6, RZ, RZ, -R20 ;  /* 0x000000ffff067224 */ /* 0x001fe400078e0a14 */
[----:B------:R-:W-:Y:S02]  /*9b20*/  IMAD.IADD R5, R5, 0x1, R7 ;  /* 0x0000000105057824 */ /* 0x000fe400078e0207 */
[----:B-1----:R-:W-:Y:S01]  /*9b30*/  IMAD R14, R15, R6, R14 ;  /* 0x000000060f0e7224 */ /* 0x002fe200078e020e */
[----:B------:R-:W-:Y:S02]  /*9b40*/  I2FP.F32.U32 R6, R11 ;  /* 0x0000000b00067245 */ /* 0x000fe40000201000 */
[--C-:B------:R-:W-:Y:S02]  /*9b50*/  SHF.R.U64 R15, R4, UR8, R5.reuse ;  /* 0x00000008040f7c19 */ /* 0x100fe40008001205 */
[----:B------:R-:W-:Y:S01]  /*9b60*/  SHF.R.U32.HI R4, RZ, UR8, R5 ;  /* 0x00000008ff047c19 */ /* 0x000fe20008011605 */
[----:B------:R-:W-:Y:S01]  /*9b70*/  FMUL R6, R6, UR9 ;  /* 0x0000000906067c20 */ /* 0x000fe20008400000 */
[----:B------:R-:W-:-:S02]  /*9b80*/  ULDC UR8, c[0x0][0x608] ;  /* 0x0001820000087ab9 */ /* 0x000fc40000000800 */
[--C-:B------:R-:W-:Y:S01]  /*9b90*/  SHF.R.U64 R21, R15, UR8, R4.reuse ;  /* 0x000000080f157c19 */ /* 0x100fe20008001204 */
[----:B------:R0:W1:Y:S01]  /*9ba0*/  F2I.U32.TRUNC.NTZ R24, R6 ;  /* 0x0000000600187305 */ /* 0x000062000020f000 */
[----:B------:R-:W-:Y:S01]  /*9bb0*/  SHF.R.U32.HI R4, RZ, UR8, R4 ;  /* 0x00000008ff047c19 */ /* 0x000fe20008011604 */
[----:B------:R-:W-:-:S03]  /*9bc0*/  ULDC UR8, c[0x0][0x658] ;  /* 0x0001960000087ab9 */ /* 0x000fc60000000800 */
[--C-:B------:R-:W-:Y:S02]  /*9bd0*/  SHF.R.U64 R20, R21, UR8, R4.reuse ;  /* 0x0000000815147c19 */ /* 0x100fe40008001204 */
[----:B------:R-:W-:-:S03]  /*9be0*/  SHF.R.U32.HI R23, RZ, UR8, R4 ;  /* 0x00000008ff177c19 */ /* 0x000fc60008011604 */
[----:B------:R-:W-:Y:S02]  /*9bf0*/  IMAD.MOV.U32 R4, RZ, RZ, R20 ;  /* 0x000000ffff047224 */ /* 0x000fe400078e0014 */
[----:B------:R-:W-:Y:S01]  /*9c00*/  IMAD.MOV.U32 R5, RZ, RZ, R23 ;  /* 0x000000ffff057224 */ /* 0x000fe200078e0017 */
[----:B0-----:R-:W-:Y:S06]  /*9c10*/  @!P0 BRA `(.L_x_311) ;  /* 0x0000000000288947 */ /* 0x001fec0003800000 */
        /* <DEDUP_REMOVED lines=10> */
.L_x_311:
[----:B------:R-:W-:Y:S01]  /*9cc0*/  ISETP.NE.AND P0, PT, R2, 0x1, PT ;  /* 0x000000010200780c */ /* 0x000fe20003f05270 */
[----:B------:R-:W-:Y:S01]  /*9cd0*/  ULDC UR8, c[0x0][0x648] ;  /* 0x0001920000087ab9 */ /* 0x000fe20000000800 */
[----:B-1----:R-:W-:Y:S01]  /*9ce0*/  IMAD.MOV R24, RZ, RZ, -R24 ;  /* 0x000000ffff187224 */ /* 0x002fe200078e0a18 */
[----:B------:R-:W-:Y:S01]  /*9cf0*/  SHF.R.U64 R4, R4, UR8, R5 ;  /* 0x0000000804047c19 */ /* 0x000fe20008001205 */
[----:B------:R-:W-:Y:S01]  /*9d00*/  ULDC UR8, c[0x0][0x638] ;  /* 0x00018e0000087ab9 */ /* 0x000fe20000000800 */
[----:B------:R-:W-:Y:S01]  /*9d10*/  LOP3.LUT R21, R21, UR7, RZ, 0xc0, !PT ;  /* 0x0000000715157c12 */ /* 0x000fe2000f8ec0ff */
[----:B------:R-:W-:Y:S02]  /*9d20*/  ULDC UR9, c[0x0][0x610] ;  /* 0x0001840000097ab9 */ /* 0x000fe40000000800 */
[----:B------:R-:W-:Y:S02]  /*9d30*/  IMAD.MOV R5, RZ, RZ, -R4 ;  /* 0x000000ffff057224 */ /* 0x000fe400078e0a04 */
[----:B------:R-:W-:-:S02]  /*9d40*/  IMAD R21, R4, UR5, R21 ;  /* 0x0000000504157c24 */ /* 0x000fc4000f8e0215 */
[----:B------:R-:W-:Y:S01]  /*9d50*/  IMAD R20, R5, UR8, R20 ;  /* 0x0000000805147c24 */ /* 0x000fe2000f8e0214 */
[----:B------:R-:W-:Y:S01]  /*9d60*/  ULDC UR8, c[0x0][0x600] ;  /* 0x0001800000087ab9 */ /* 0x000fe20000000800 */
[----:B--2---:R-:W-:Y:S01]  /*9d70*/  @P0 IMAD R14, R22, R24, R11 ;  /* 0x00000018160e0224 */ /* 0x004fe200078e020b */
[----:B------:R-:W-:Y:S01]  /*9d80*/  LOP3.LUT R11, R15, UR4, RZ, 0xc0, !PT ;  /* 0x000000040f0b7c12 */ /* 0x000fe2000f8ec0ff */
[----:B------:R-:W-:Y:S02]  /*9d90*/  IMAD.MOV.U32 R4, RZ, RZ, 0x1 ;  /* 0x00000001ff047424 */ /* 0x000fe400078e00ff */
[----:B------:R-:W-:Y:S02]  /*9da0*/  IMAD R14, R21, UR9, R14 ;  /* 0x00000009150e7c24 */ /* 0x000fe4000f8e020e */
[----:B------:R-:W-:-:S05]  /*9db0*/  IMAD R11, R20, UR8, R11 ;  /* 0x00000008140b7c24 */ /* 0x000fca000f8e020b */
[----:B------:R-:W-:Y:S02]  /*9dc0*/  SEL R20, R11, R14, !P0 ;  /* 0x0000000e0b147207 */ /* 0x000fe40004000000 */
[----:B------:R-:W-:-:S07]  /*9dd0*/  SEL R11, R14, R11, !P0 ;  /* 0x0000000b0e0b7207 */ /* 0x000fce0004000000 */
.L_x_309:
[----:B------:R-:W-:Y:S05]  /*9de0*/  BSYNC B1 ;  /* 0x0000000000017941 */ /* 0x000fea0003800000 */
.L_x_308:
[----:B------:R-:W-:-:S13]  /*9df0*/  LOP3.LUT P0, RZ, R4, 0xff, RZ, 0xc0, !PT ;  /* 0x000000ff04ff7812 */ /* 0x000fda000780c0ff */
[----:B------:R-:W-:Y:S05]  /*9e00*/  @P0 BRA `(.L_x_312) ;  /* 0xfffffff400440947 */ /* 0x000fea000383ffff */
[----:B------:R-:W-:Y:S05]  /*9e10*/  BSYNC B0 ;  /* 0x0000000000007941 */ /* 0x000fea0003800000 */
.L_x_301:
[----:B------:R-:W-:-:S03]  /*9e20*/  UMOV UR8, 0xffffffff ;  /* 0xffffffff00087882 */ /* 0x000fc60000000000 */
[----:B------:R-:W-:Y:S05]  /*9e30*/  BRA.DIV UR8, `(.L_x_313) ;  /* 0x0000000e080c7947 */ /* 0x000fea000b800000 */
[----:B------:R-:W-:-:S13]  /*9e40*/  ELECT P6, URZ, PT ;  /* 0x00000000003f782f */ /* 0x000fda00038c0000 */
.L_x_341:
[----:B------:R-:W-:Y:S04]  /*9e50*/  BSSY B0, `(.L_x_314) ;  /* 0x00000a9000007945 */ /* 0x000fe80003800000 */
[----:B------:R-:W-:Y:S05]  /*9e60*/  @!P6 BRA `(.L_x_315) ;  /* 0x00000008009ce947 */ /* 0x000fea0003800000 */
[----:B------:R-:W-:-:S04]  /*9e70*/  LOP3.LUT R19, R19, 0x2, RZ, 0xfc, !PT ;  /* 0x0000000213137812 */ /* 0x000fc800078efcff */
[----:B------:R-:W-:-:S13]  /*9e80*/  ISETP.NE.AND P0, PT, R19, 0x3, PT ;  /* 0x000000031300780c */ /* 0x000fda0003f05270 */
[----:B------:R-:W-:Y:S05]  /*9e90*/  @!P0 BRA `(.L_x_316) ;  /* 0x0000000000048947 */ /* 0x000fea0003800000 */
[----:B------:R-:W-:Y:S01]  /*9ea0*/  BPT.TRAP 0x1 ;  /* 0x000000040000795c */ /* 0x000fe20000300000 */
.L_x_316:
[----:B------:R-:W0:Y:S01]  /*9eb0*/  S2R R3, SR_CgaCtaId ;  /* 0x0000000000037919 */ /* 0x000e220000008800 */
[----:B------:R-:W-:-:S04]  /*9ec0*/  MOV R2, 0x400 ;  /* 0x0000040000027802 */ /* 0x000fc80000000f00 */
[----:B0-----:R-:W-:Y:S02]  /*9ed0*/  LEA R3, R3, R2, 0x18 ;  /* 0x0000000203037211 */ /* 0x001fe400078ec0ff */
[----:B------:R-:W-:-:S03]  /*9ee0*/  SHF.L.U32 R2, R0, 0x1f, RZ ;  /* 0x0000001f00027819 */ /* 0x000fc600000006ff */
[----:B------:R-:W-:-:S04]  /*9ef0*/  VIADD R3, R3, 0x90 ;  /* 0x0000009003037836 */ /* 0x000fc80000000000 */
[C---:B------:R-:W-:Y:S02]  /*9f00*/  IMAD R7, R12.reuse, 0x8, R3 ;  /* 0x000000080c077824 */ /* 0x040fe400078e0203 */
[----:B------:R-:W-:Y:S02]  /*9f10*/  VIADD R12, R12, 0x1 ;  /* 0x000000010c0c7836 */ /* 0x000fe40000000000 */
[----:B------:R-:W0:Y:S03]  /*9f20*/  SYNCS.PHASECHK.TRANS64.TRYWAIT P0, [R7+URZ], R2 ;  /* 0x00000002070075a7 */ /* 0x000e26000800017f */
[----:B------:R-:W-:-:S04]  /*9f30*/  ISETP.NE.AND P1, PT, R12, 0x12, PT ;  /* 0x000000120c00780c */ /* 0x000fc80003f25270 */
[----:B------:R-:W-:Y:S02]  /*9f40*/  SEL R5, RZ, 0x1, P1 ;  /* 0x00000001ff057807 */ /* 0x000fe40000800000 */
[----:B------:R-:W-:Y:S02]  /*9f50*/  SEL R12, R12, RZ, P1 ;  /* 0x000000ff0c0c7207 */ /* 0x000fe40000800000 */
[----:B------:R-:W-:-:S03]  /*9f60*/  LOP3.LUT R5, R0, R5, RZ, 0x3c, !PT ;  /* 0x0000000500057212 */ /* 0x000fc600078e3cff */
[----:B------:R-:W-:Y:S01]  /*9f70*/  IMAD R9, R12, 0x8, R3 ;  /* 0x000000080c097824 */ /* 0x000fe200078e0203 */
[----:B------:R-:W-:Y:S01]  /*9f80*/  SHF.L.U32 R4, R5, 0x1f, RZ ;  /* 0x0000001f05047819 */ /* 0x000fe200000006ff */
[----:B0-----:R-:W-:Y:S06]  /*9f90*/  @!P0 BRA `(.L_x_317) ;  /* 0x0000000800d48947 */ /* 0x001fec0003800000 */
.L_x_342:
[----:B------:R-:W1:Y:S01]  /*9fa0*/  SYNCS.PHASECHK.TRANS64.TRYWAIT P0, [R9+URZ], R4 ;  /* 0x00000004090075a7 */ /* 0x000e62000800017f */
[----:B------:R-:W-:-:S05]  /*9fb0*/  VIADD R0, R12, 0x1 ;  /* 0x000000010c007836 */ /* 0x000fca0000000000 */
[----:B------:R-:W-:-:S04]  /*9fc0*/  ISETP.NE.AND P1, PT, R0, 0x12, PT ;  /* 0x000000120000780c */ /* 0x000fc80003f25270 */
[----:B0-----:R-:W-:Y:S02]  /*9fd0*/  SEL R2, RZ, 0x1, P1 ;  /* 0x00000001ff027807 */ /* 0x001fe40000800000 */
[----:B------:R-:W-:Y:S02]  /*9fe0*/  SEL R0, R0, RZ, P1 ;  /* 0x000000ff00007207 */ /* 0x000fe40000800000 */
[----:B------:R-:W-:-:S03]  /*9ff0*/  LOP3.LUT R7, R5, R2, RZ, 0x3c, !PT ;  /* 0x0000000205077212 */ /* 0x000fc600078e3cff */
[----:B------:R-:W-:Y:S01]  /*a000*/  IMAD R6, R0, 0x8, R3 ;  /* 0x0000000800067824 */ /* 0x000fe200078e0203 */
[----:B------:R-:W-:Y:S01]  /*a010*/  SHF.L.U32 R5, R7, 0x1f, RZ ;  /* 0x0000001f07057819 */ /* 0x000fe200000006ff */
[----:B-1----:R-:W-:Y:S06]  /*a020*/  @!P0 BRA `(.L_x_318) ;  /* 0x0000000800c48947 */ /* 0x002fec0003800000 */
.L_x_343:
[----:B------:R-:W1:Y:S01]  /*a030*/  SYNCS.PHASECHK.TRANS64.TRYWAIT P0, [R6+URZ], R5 ;  /* 0x00000005060075a7 */ /* 0x000e62000800017f */
[----:B------:R-:W-:-:S05]  /*a040*/  VIADD R0, R0, 0x1 ;  /* 0x0000000100007836 */ /* 0x000fca0000000000 */
[----:B------:R-:W-:-:S04]  /*a050*/  ISETP.NE.AND P1, PT, R0, 0x12, PT ;  /* 0x000000120000780c */ /* 0x000fc80003f25270 */
[----:B------:R-:W-:Y:S02]  /*a060*/  SEL R2, RZ, 0x1, P1 ;  /* 0x00000001ff027807 */ /* 0x000fe40000800000 */
[----:B------:R-:W-:Y:S02]  /*a070*/  SEL R0, R0, RZ, P1 ;  /* 0x000000ff00007207 */ /* 0x000fe40000800000 */
[----:B------:R-:W-:-:S03]  /*a080*/  LOP3.LUT R7, R7, R2, RZ, 0x3c, !PT ;  /* 0x0000000207077212 */ /* 0x000fc600078e3cff */
[----:B0-----:R-:W-:Y:S01]  /*a090*/  IMAD R9, R0, 0x8, R3 ;  /* 0x0000000800097824 */ /* 0x001fe200078e0203 */
[----:B------:R-:W-:Y:S01]  /*a0a0*/  SHF.L.U32 R4, R7, 0x1f, RZ ;  /* 0x0000001f07047819 */ /* 0x000fe200000006ff */
[----:B-1----:R-:W-:Y:S06]  /*a0b0*/  @!P0 BRA `(.L_x_319) ;  /* 0x0000000800b48947 */ /* 0x002fec0003800000 */
.L_x_344:
        /* <DEDUP_REMOVED lines=9> */
.L_x_345:
        /* <DEDUP_REMOVED lines=9> */
.L_x_346:
        /* <DEDUP_REMOVED lines=9> */
.L_x_347:
        /* <DEDUP_REMOVED lines=9> */
.L_x_348:
        /* <DEDUP_REMOVED lines=9> */
.L_x_349:
        /* <DEDUP_REMOVED lines=9> */
.L_x_350:
        /* <DEDUP_REMOVED lines=9> */
.L_x_351:
        /* <DEDUP_REMOVED lines=9> */
.L_x_352:
        /* <DEDUP_REMOVED lines=9> */
.L_x_353:
        /* <DEDUP_REMOVED lines=9> */
.L_x_354:
        /* <DEDUP_REMOVED lines=9> */
.L_x_355:
        /* <DEDUP_REMOVED lines=9> */
.L_x_356:
        /* <DEDUP_REMOVED lines=9> */
.L_x_357:
[----:B------:R-:W1:Y:S01]  /*a810*/  SYNCS.PHASECHK.TRANS64.TRYWAIT P0, [R6+URZ], R5 ;  /* 0x00000005060075a7 */ /* 0x000e62000800017f */
[----:B------:R-:W-:-:S05]  /*a820*/  VIADD R0, R0, 0x1 ;  /* 0x0000000100007836 */ /* 0x000fca0000000000 */
[----:B------:R-:W-:-:S04]  /*a830*/  ISETP.NE.AND P1, PT, R0, 0x12, PT ;  /* 0x000000120000780c */ /* 0x000fc80003f25270 */
[----:B------:R-:W-:Y:S02]  /*a840*/  SEL R2, RZ, 0x1, P1 ;  /* 0x00000001ff027807 */ /* 0x000fe40000800000 */
[----:B------:R-:W-:Y:S02]  /*a850*/  SEL R0, R0, RZ, P1 ;  /* 0x000000ff00007207 */ /* 0x000fe40000800000 */
[----:B------:R-:W-:Y:S01]  /*a860*/  LOP3.LUT R2, R7, R2, RZ, 0x3c, !PT ;  /* 0x0000000207027212 */ /* 0x000fe200078e3cff */
[----:B-1----:R-:W-:Y:S06]  /*a870*/  @!P0 BRA `(.L_x_333) ;  /* 0x0000000400dc8947 */ /* 0x002fec0003800000 */
.L_x_358:
[----:B------:R-:W-:Y:S01]  /*a880*/  IMAD R3, R0, 0x8, R3 ;  /* 0x0000000800037824 */ /* 0x000fe200078e0203 */
[----:B------:R-:W-:-:S07]  /*a890*/  SHF.L.U32 R0, R2, 0x1f, RZ ;  /* 0x0000001f02007819 */ /* 0x000fce00000006ff */
.L_x_334:
[----:B--2---:R2:W3:Y:S02]  /*a8a0*/  SYNCS.PHASECHK.TRANS64.TRYWAIT P0, [R3+URZ], R0 ;  /* 0x00000000030075a7 */ /* 0x0044e4000800017f */
[----:B---3--:R-:W-:Y:S05]  /*a8b0*/  @!P0 NANOSLEEP.SYNCS 0x989680 ;  /* 0x009896800000895d */ /* 0x008fea0003900000 */
[----:B------:R-:W3:Y:S02]  /*a8c0*/  @!P0 SYNCS.PHASECHK.TRANS64 P0, [R3+URZ], R0 ;  /* 0x00000000030085a7 */ /* 0x000ee4000800007f */
[----:B---3--:R-:W-:Y:S05]  /*a8d0*/  @!P0 BRA `(.L_x_334) ;  /* 0xfffffffc00f08947 */ /* 0x008fea000383ffff */
.L_x_315:
[----:B------:R-:W-:Y:S05]  /*a8e0*/  BSYNC B0 ;  /* 0x0000000000007941 */ /* 0x000fea0003800000 */
.L_x_314:
[----:B------:R-:W-:Y:S05]  /*a8f0*/  EXIT ;  /* 0x000000000000794d */ /* 0x000fea0003800000 */
.L_x_22:
[----:B----4-:R4:W0:Y:S02]  /*a900*/  SYNCS.PHASECHK.TRANS64.TRYWAIT P1, [R3+URZ], R0 ;  /* 0x00000000030075a7 */ /* 0x010824000802017f */
[----:B0-----:R-:W-:Y:S05]  /*a910*/  @!P1 NANOSLEEP.SYNCS 0x989680 ;  /* 0x009896800000995d */ /* 0x001fea0003900000 */
[----:B------:R-:W0:Y:S02]  /*a920*/  @!P1 SYNCS.PHASECHK.TRANS64 P1, [R3+URZ], R0 ;  /* 0x00000000030095a7 */ /* 0x000e24000802007f */
[----:B0-----:R-:W-:Y:S05]  /*a930*/  @!P1 BRA `(.L_x_22) ;  /* 0xfffffffc00f09947 */ /* 0x001fea000383ffff */
[----:B------:R-:W-:Y:S05]  /*a940*/  BRA `(.L_x_21) ;  /* 0xffffff6c00747947 */ /* 0x000fea000383ffff */
.L_x_27:
[----:B-1----:R1:W3:Y:S02]  /*a950*/  SYNCS.PHASECHK.TRANS64.TRYWAIT P1, [R5+URZ], R4 ;  /* 0x00000004050075a7 */ /* 0x0022e4000802017f */
[----:B---3--:R-:W-:Y:S05]  /*a960*/  @!P1 NANOSLEEP.SYNCS 0x989680 ;  /* 0x009896800000995d */ /* 0x008fea0003900000 */
[----:B------:R-:W3:Y:S02]  /*a970*/  @!P1 SYNCS.PHASECHK.TRANS64 P1, [R5+URZ], R4 ;  /* 0x00000004050095a7 */ /* 0x000ee4000802007f */
[----:B---3--:R-:W-:Y:S05]  /*a980*/  @!P1 BRA `(.L_x_27) ;  /* 0xfffffffc00f09947 */ /* 0x008fea000383ffff */
[----:B------:R-:W-:Y:S05]  /*a990*/  BRA `(.L_x_26) ;  /* 0xffffff7000187947 */ /* 0x000fea000383ffff */
.L_x_302:
[----:B------:R-:W-:Y:S01]  /*a9a0*/  BSSY B1, `(.L_x_335) ;  /* 0x0000006000017945 */ /* 0x000fe20003800000 */
[----:B------:R-:W-:-:S07]  /*a9b0*/  IMAD.MOV.U32 R15, RZ, RZ, -0x1 ;  /* 0xffffffffff0f7424 */ /* 0x000fce00078e00ff */
[----:B------:R-:W-:Y:S05]  /*a9c0*/  WARPSYNC.COLLECTIVE R15, `(.L_x_336) ;  /* 0x000000000f0c7348 */ /* 0x000fea0003c00000 */
[----:B------:R-:W-:Y:S02]  /*a9d0*/  ELECT P6, UR62, PT ;  /* 0x00000000003e782f */ /* 0x000fe400038c0000 */
[----:B------:R-:W-:Y:S01]  /*a9e0*/  MOV R14, UR62 ;  /* 0x0000003e000e7c02 */ /* 0x000fe20008000f00 */
[----:B------:R-:W-:Y:S10]  /*a9f0*/  ENDCOLLECTIVE ;  /* 0x000000000000791b */ /* 0x000ff40003800000 */
.L_x_336:
[----:B------:R-:W-:Y:S05]  /*aa00*/  BSYNC B1 ;  /* 0x0000000000017941 */ /* 0x000fea0003800000 */
.L_x_335:
[----:B------:R-:W-:Y:S05]  /*aa10*/  BRA `(.L_x_337) ;  /* 0xffffffe8004c7947 */ /* 0x000fea000383ffff */
.L_x_305:
[----:B0-----:R0:W1:Y:S02]  /*aa20*/  SYNCS.PHASECHK.TRANS64.TRYWAIT P0, [R14+URZ+0x90], R7 ;  /* 0x000090070e0075a7 */ /* 0x001064000800017f */
[----:B-1----:R-:W-:Y:S05]  /*aa30*/  @!P0 NANOSLEEP.SYNCS 0x989680 ;  /* 0x009896800000895d */ /* 0x002fea0003900000 */
[----:B------:R-:W1:Y:S02]  /*aa40*/  @!P0 SYNCS.PHASECHK.TRANS64 P0, [R14+URZ+0x90], R7 ;  /* 0x000090070e0085a7 */ /* 0x000e64000800007f */
[----:B-1----:R-:W-:Y:S05]  /*aa50*/  @!P0 BRA `(.L_x_305) ;  /* 0xfffffffc00f08947 */ /* 0x002fea000383ffff */
[----:B------:R-:W-:Y:S05]  /*aa60*/  BRA `(.L_x_338) ;  /* 0xffffffe800887947 */ /* 0x000fea000383ffff */
.L_x_313:
[----:B------:R-:W-:Y:S01]  /*aa70*/  BSSY B0, `(.L_x_339) ;  /* 0x0000006000007945 */ /* 0x000fe20003800000 */
[----:B------:R-:W-:-:S07]  /*aa80*/  IMAD.MOV.U32 R15, RZ, RZ, -0x1 ;  /* 0xffffffffff0f7424 */ /* 0x000fce00078e00ff */
[----:B------:R-:W-:Y:S05]  /*aa90*/  WARPSYNC.COLLECTIVE R15, `(.L_x_340) ;  /* 0x000000000f0c7348 */ /* 0x000fea0003c00000 */
[----:B------:R-:W-:Y:S02]  /*aaa0*/  ELECT P6, UR62, PT ;  /* 0x00000000003e782f */ /* 0x000fe400038c0000 */
[----:B------:R-:W-:Y:S01]  /*aab0*/  MOV R14, UR62 ;  /* 0x0000003e000e7c02 */ /* 0x000fe20008000f00 */
[----:B------:R-:W-:Y:S10]  /*aac0*/  ENDCOLLECTIVE ;  /* 0x000000000000791b */ /* 0x000ff40003800000 */
.L_x_340:
[----:B------:R-:W-:Y:S05]  /*aad0*/  BSYNC B0 ;  /* 0x0000000000007941 */ /* 0x000fea0003800000 */
.L_x_339:
[----:B------:R-:W-:Y:S05]  /*aae0*/  BRA `(.L_x_341) ;  /* 0xfffffff000d87947 */ /* 0x000fea000383ffff */
.L_x_317:
[----:B0-----:R0:W1:Y:S02]  /*aaf0*/  SYNCS.PHASECHK.TRANS64.TRYWAIT P0, [R7+URZ], R2 ;  /* 0x00000002070075a7 */ /* 0x001064000800017f */
[----:B-1----:R-:W-:Y:S05]  /*ab00*/  @!P0 NANOSLEEP.SYNCS 0x989680 ;  /* 0x009896800000895d */ /* 0x002fea0003900000 */
[----:B------:R-:W1:Y:S02]  /*ab10*/  @!P0 SYNCS.PHASECHK.TRANS64 P0, [R7+URZ], R2 ;  /* 0x00000002070085a7 */ /* 0x000e64000800007f */
[----:B-1----:R-:W-:Y:S05]  /*ab20*/  @!P0 BRA `(.L_x_317) ;  /* 0xfffffffc00f08947 */ /* 0x002fea000383ffff */
[----:B------:R-:W-:Y:S05]  /*ab30*/  BRA `(.L_x_342) ;  /* 0xfffffff400187947 */ /* 0x000fea000383ffff */
.L_x_318:
[----:B0-----:R0:W1:Y:S02]  /*ab40*/  SYNCS.PHASECHK.TRANS64.TRYWAIT P0, [R9+URZ], R4 ;  /* 0x00000004090075a7 */ /* 0x001064000800017f */
[----:B-1----:R-:W-:Y:S05]  /*ab50*/  @!P0 NANOSLEEP.SYNCS 0x989680 ;  /* 0x009896800000895d */ /* 0x002fea0003900000 */
[----:B------:R-:W1:Y:S02]  /*ab60*/  @!P0 SYNCS.PHASECHK.TRANS64 P0, [R9+URZ], R4 ;  /* 0x00000004090085a7 */ /* 0x000e64000800007f */
[----:B-1----:R-:W-:Y:S05]  /*ab70*/  @!P0 BRA `(.L_x_318) ;  /* 0xfffffffc00f08947 */ /* 0x002fea000383ffff */
[----:B------:R-:W-:Y:S05]  /*ab80*/  BRA `(.L_x_343) ;  /* 0xfffffff400287947 */ /* 0x000fea000383ffff */
.L_x_319:
[----:B0-----:R0:W1:Y:S02]  /*ab90*/  SYNCS.PHASECHK.TRANS64.TRYWAIT P0, [R6+URZ], R5 ;  /* 0x00000005060075a7 */ /* 0x001064000800017f */
[----:B-1----:R-:W-:Y:S05]  /*aba0*/  @!P0 NANOSLEEP.SYNCS 0x989680 ;  /* 0x009896800000895d */ /* 0x002fea0003900000 */
[----:B------:R-:W1:Y:S02]  /*abb0*/  @!P0 SYNCS.PHASECHK.TRANS64 P0, [R6+URZ], R5 ;  /* 0x00000005060085a7 */ /* 0x000e64000800007f */
[----:B-1----:R-:W-:Y:S05]  /*abc0*/  @!P0 BRA `(.L_x_319) ;  /* 0xfffffffc00f08947 */ /* 0x002fea000383ffff */
[----:B------:R-:W-:Y:S05]  /*abd0*/  BRA `(.L_x_344) ;  /* 0xfffffff400387947 */ /* 0x000fea000383ffff */
.L_x_320:
[----:B0-----:R0:W1:Y:S02]  /*abe0*/  SYNCS.PHASECHK.TRANS64.TRYWAIT P0, [R9+URZ], R4 ;  /* 0x00000004090075a7 */ /* 0x001064000800017f */
[----:B-1----:R-:W-:Y:S05]  /*abf0*/  @!P0 NANOSLEEP.SYNCS 0x989680 ;  /* 0x009896800000895d */ /* 0x002fea0003900000 */
[----:B------:R-:W1:Y:S02]  /*ac00*/  @!P0 SYNCS.PHASECHK.TRANS64 P0, [R9+URZ], R4 ;  /* 0x00000004090085a7 */ /* 0x000e64000800007f */
[----:B-1----:R-:W-:Y:S05]  /*ac10*/  @!P0 BRA `(.L_x_320) ;  /* 0xfffffffc00f08947 */ /* 0x002fea000383ffff */
[----:B------:R-:W-:Y:S05]  /*ac20*/  BRA `(.L_x_345) ;  /* 0xfffffff400487947 */ /* 0x000fea000383ffff */
.L_x_321:
[----:B0-----:R0:W1:Y:S02]  /*ac30*/  SYNCS.PHASECHK.TRANS64.TRYWAIT P0, [R6+URZ], R5 ;  /* 0x00000005060075a7 */ /* 0x001064000800017f */
[----:B-1----:R-:W-:Y:S05]  /*ac40*/  @!P0 NANOSLEEP.SYNCS 0x989680 ;  /* 0x009896800000895d */ /* 0x002fea0003900000 */
[----:B------:R-:W1:Y:S02]  /*ac50*/  @!P0 SYNCS.PHASECHK.TRANS64 P0, [R6+URZ], R5 ;  /* 0x00000005060085a7 */ /* 0x000e64000800007f */
[----:B-1----:R-:W-:Y:S05]  /*ac60*/  @!P0 BRA `(.L_x_321) ;  /* 0xfffffffc00f08947 */ /* 0x002fea000383ffff */
[----:B------:R-:W-:Y:S05]  /*ac70*/  BRA `(.L_x_346) ;  /* 0xfffffff400587947 */ /* 0x000fea000383ffff */
.L_x_322:
[----:B0-----:R0:W1:Y:S02]  /*ac80*/  SYNCS.PHASECHK.TRANS64.TRYWAIT P0, [R9+URZ], R4 ;  /* 0x00000004090075a7 */ /* 0x001064000800017f */
[----:B-1----:R-:W-:Y:S05]  /*ac90*/  @!P0 NANOSLEEP.SYNCS 0x989680 ;  /* 0x009896800000895d */ /* 0x002fea0003900000 */
[----:B------:R-:W1:Y:S02]  /*aca0*/  @!P0 SYNCS.PHASECHK.TRANS64 P0, [R9+URZ], R4 ;  /* 0x00000004090085a7 */ /* 0x000e64000800007f */
[----:B-1----:R-:W-:Y:S05]  /*acb0*/  @!P0 BRA `(.L_x_322) ;  /* 0xfffffffc00f08947 */ /* 0x002fea000383ffff */
[----:B------:R-:W-:Y:S05]  /*acc0*/  BRA `(.L_x_347) ;  /* 0xfffffff400687947 */ /* 0x000fea000383ffff */
.L_x_323:
[----:B0-----:R0:W1:Y:S02]  /*acd0*/  SYNCS.PHASECHK.TRANS64.TRYWAIT P0, [R6+URZ], R5 ;  /* 0x00000005060075a7 */ /* 0x001064000800017f */
[----:B-1----:R-:W-:Y:S05]  /*ace0*/  @!P0 NANOSLEEP.SYNCS 0x989680 ;  /* 0x009896800000895d */ /* 0x002fea0003900000 */
[----:B------:R-:W1:Y:S02]  /*acf0*/  @!P0 SYNCS.PHASECHK.TRANS64 P0, [R6+URZ], R5 ;  /* 0x00000005060085a7 */ /* 0x000e64000800007f */
[----:B-1----:R-:W-:Y:S05]  /*ad00*/  @!P0 BRA `(.L_x_323) ;  /* 0xfffffffc00f08947 */ /* 0x002fea000383ffff */
[----:B------:R-:W-:Y:S05]  /*ad10*/  BRA `(.L_x_348) ;  /* 0xfffffff400787947 */ /* 0x000fea000383ffff */
.L_x_324:
[----:B0-----:R0:W1:Y:S02]  /*ad20*/  SYNCS.PHASECHK.TRANS64.TRYWAIT P0, [R9+URZ], R4 ;  /* 0x00000004090075a7 */ /* 0x001064000800017f */
[----:B-1----:R-:W-:Y:S05]  /*ad30*/  @!P0 NANOSLEEP.SYNCS 0x989680 ;  /* 0x009896800000895d */ /* 0x002fea0003900000 */
[----:B------:R-:W1:Y:S02]  /*ad40*/  @!P0 SYNCS.PHASECHK.TRANS64 P0, [R9+URZ], R4 ;  /* 0x00000004090085a7 */ /* 0x000e64000800007f */
[----:B-1----:R-:W-:Y:S05]  /*ad50*/  @!P0 BRA `(.L_x_324) ;  /* 0xfffffffc00f08947 */ /* 0x002fea000383ffff */
[----:B------:R-:W-:Y:S05]  /*ad60*/  BRA `(.L_x_349) ;  /* 0xfffffff400887947 */ /* 0x000fea000383ffff */
.L_x_325:
[----:B0-----:R0:W1:Y:S02]  /*ad70*/  SYNCS.PHASECHK.TRANS64.TRYWAIT P0, [R6+URZ], R5 ;  /* 0x00000005060075a7 */ /* 0x001064000800017f */
[----:B-1----:R-:W-:Y:S05]  /*ad80*/  @!P0 NANOSLEEP.SYNCS 0x989680 ;  /* 0x009896800000895d */ /* 0x002fea0003900000 */
[----:B------:R-:W1:Y:S02]  /*ad90*/  @!P0 SYNCS.PHASECHK.TRANS64 P0, [R6+URZ], R5 ;  /* 0x00000005060085a7 */ /* 0x000e64000800007f */
[----:B-1----:R-:W-:Y:S05]  /*ada0*/  @!P0 BRA `(.L_x_325) ;  /* 0xfffffffc00f08947 */ /* 0x002fea000383ffff */
[----:B------:R-:W-:Y:S05]  /*adb0*/  BRA `(.L_x_350) ;  /* 0xfffffff400987947 */ /* 0x000fea000383ffff */
.L_x_326:
[----:B0-----:R0:W1:Y:S02]  /*adc0*/  SYNCS.PHASECHK.TRANS64.TRYWAIT P0, [R9+URZ], R4 ;  /* 0x00000004090075a7 */ /* 0x001064000800017f */
[----:B-1----:R-:W-:Y:S05]  /*add0*/  @!P0 NANOSLEEP.SYNCS 0x989680 ;  /* 0x009896800000895d */ /* 0x002fea0003900000 */
[----:B------:R-:W1:Y:S02]  /*ade0*/  @!P0 SYNCS.PHASECHK.TRANS64 P0, [R9+URZ], R4 ;  /* 0x00000004090085a7 */ /* 0x000e64000800007f */
[----:B-1----:R-:W-:Y:S05]  /*adf0*/  @!P0 BRA `(.L_x_326) ;  /* 0xfffffffc00f08947 */ /* 0x002fea000383ffff */
[----:B------:R-:W-:Y:S05]  /*ae00*/  BRA `(.L_x_351) ;  /* 0xfffffff400a87947 */ /* 0x000fea000383ffff */
.L_x_327:
[----:B0-----:R0:W1:Y:S02]  /*ae10*/  SYNCS.PHASECHK.TRANS64.TRYWAIT P0, [R6+URZ], R5 ;  /* 0x00000005060075a7 */ /* 0x001064000800017f */
[----:B-1----:R-:W-:Y:S05]  /*ae20*/  @!P0 NANOSLEEP.SYNCS 0x989680 ;  /* 0x009896800000895d */ /* 0x002fea0003900000 */
[----:B------:R-:W1:Y:S02]  /*ae30*/  @!P0 SYNCS.PHASECHK.TRANS64 P0, [R6+URZ], R5 ;  /* 0x00000005060085a7 */ /* 0x000e64000800007f */
[----:B-1----:R-:W-:Y:S05]  /*ae40*/  @!P0 BRA `(.L_x_327) ;  /* 0xfffffffc00f08947 */ /* 0x002fea000383ffff */
[----:B------:R-:W-:Y:S05]  /*ae50*/  BRA `(.L_x_352) ;  /* 0xfffffff400b87947 */ /* 0x000fea000383ffff */
.L_x_328:
[----:B0-----:R0:W1:Y:S02]  /*ae60*/  SYNCS.PHASECHK.TRANS64.TRYWAIT P0, [R9+URZ], R4 ;  /* 0x00000004090075a7 */ /* 0x001064000800017f */
[----:B-1----:R-:W-:Y:S05]  /*ae70*/  @!P0 NANOSLEEP.SYNCS 0x989680 ;  /* 0x009896800000895d */ /* 0x002fea0003900000 */
[----:B------:R-:W1:Y:S02]  /*ae80*/  @!P0 SYNCS.PHASECHK.TRANS64 P0, [R9+URZ], R4 ;  /* 0x00000004090085a7 */ /* 0x000e64000800007f */
[----:B-1----:R-:W-:Y:S05]  /*ae90*/  @!P0 BRA `(.L_x_328) ;  /* 0xfffffffc00f08947 */ /* 0x002fea000383ffff */
[----:B------:R-:W-:Y:S05]  /*aea0*/  BRA `(.L_x_353) ;  /* 0xfffffff400c87947 */ /* 0x000fea000383ffff */
.L_x_329:
[----:B0-----:R0:W1:Y:S02]  /*aeb0*/  SYNCS.PHASECHK.TRANS64.TRYWAIT P0, [R6+URZ], R5 ;  /* 0x00000005060075a7 */ /* 0x001064000800017f */
[----:B-1----:R-:W-:Y:S05]  /*aec0*/  @!P0 NANOSLEEP.SYNCS 0x989680 ;  /* 0x009896800000895d */ /* 0x002fea0003900000 */
[----:B------:R-:W1:Y:S02]  /*aed0*/  @!P0 SYNCS.PHASECHK.TRANS64 P0, [R6+URZ], R5 ;  /* 0x00000005060085a7 */ /* 0x000e64000800007f */
[----:B-1----:R-:W-:Y:S05]  /*aee0*/  @!P0 BRA `(.L_x_329) ;  /* 0xfffffffc00f08947 */ /* 0x002fea000383ffff */
[----:B------:R-:W-:Y:S05]  /*aef0*/  BRA `(.L_x_354) ;  /* 0xfffffff400d87947 */ /* 0x000fea000383ffff */
.L_x_330:
[----:B0-----:R0:W1:Y:S02]  /*af00*/  SYNCS.PHASECHK.TRANS64.TRYWAIT P0, [R9+URZ], R4 ;  /* 0x00000004090075a7 */ /* 0x001064000800017f */
[----:B-1----:R-:W-:Y:S05]  /*af10*/  @!P0 NANOSLEEP.SYNCS 0x989680 ;  /* 0x009896800000895d */ /* 0x002fea0003900000 */
[----:B------:R-:W1:Y:S02]  /*af20*/  @!P0 SYNCS.PHASECHK.TRANS64 P0, [R9+URZ], R4 ;  /* 0x00000004090085a7 */ /* 0x000e64000800007f */
[----:B-1----:R-:W-:Y:S05]  /*af30*/  @!P0 BRA `(.L_x_330) ;  /* 0xfffffffc00f08947 */ /* 0x002fea000383ffff */
[----:B------:R-:W-:Y:S05]  /*af40*/  BRA `(.L_x_355) ;  /* 0xfffffff400e87947 */ /* 0x000fea000383ffff */
.L_x_331:
[----:B0-----:R0:W1:Y:S02]  /*af50*/  SYNCS.PHASECHK.TRANS64.TRYWAIT P0, [R6+URZ], R5 ;  /* 0x00000005060075a7 */ /* 0x001064000800017f */
[----:B-1----:R-:W-:Y:S05]  /*af60*/  @!P0 NANOSLEEP.SYNCS 0x989680 ;  /* 0x009896800000895d */ /* 0x002fea0003900000 */
[----:B------:R-:W1:Y:S02]  /*af70*/  @!P0 SYNCS.PHASECHK.TRANS64 P0, [R6+URZ], R5 ;  /* 0x00000005060085a7 */ /* 0x000e64000800007f */
[----:B-1----:R-:W-:Y:S05]  /*af80*/  @!P0 BRA `(.L_x_331) ;  /* 0xfffffffc00f08947 */ /* 0x002fea000383ffff */
[----:B------:R-:W-:Y:S05]  /*af90*/  BRA `(.L_x_356) ;  /* 0xfffffff400f87947 */ /* 0x000fea000383ffff */
.L_x_332:
[----:B0-----:R0:W1:Y:S02]  /*afa0*/  SYNCS.PHASECHK.TRANS64.TRYWAIT P0, [R9+URZ], R4 ;  /* 0x00000004090075a7 */ /* 0x001064000800017f */
[----:B-1----:R-:W-:Y:S05]  /*afb0*/  @!P0 NANOSLEEP.SYNCS 0x989680 ;  /* 0x009896800000895d */ /* 0x002fea0003900000 */
[----:B------:R-:W1:Y:S02]  /*afc0*/  @!P0 SYNCS.PHASECHK.TRANS64 P0, [R9+URZ], R4 ;  /* 0x00000004090085a7 */ /* 0x000e64000800007f */
[----:B-1----:R-:W-:Y:S05]  /*afd0*/  @!P0 BRA `(.L_x_332) ;  /* 0xfffffffc00f08947 */ /* 0x002fea000383ffff */
[----:B------:R-:W-:Y:S05]  /*afe0*/  BRA `(.L_x_357) ;  /* 0xfffffff800087947 */ /* 0x000fea000383ffff */
.L_x_333:
[----:B-1----:R1:W2:Y:S02]  /*aff0*/  SYNCS.PHASECHK.TRANS64.TRYWAIT P0, [R6+URZ], R5 ;  /* 0x00000005060075a7 */ /* 0x0022a4000800017f */
[----:B--2---:R-:W-:Y:S05]  /*b000*/  @!P0 NANOSLEEP.SYNCS 0x989680 ;  /* 0x009896800000895d */ /* 0x004fea0003900000 */
[----:B------:R-:W2:Y:S02]  /*b010*/  @!P0 SYNCS.PHASECHK.TRANS64 P0, [R6+URZ], R5 ;  /* 0x00000005060085a7 */ /* 0x000ea4000800007f */
[----:B--2---:R-:W-:Y:S05]  /*b020*/  @!P0 BRA `(.L_x_333) ;  /* 0xfffffffc00f08947 */ /* 0x004fea000383ffff */
[----:B------:R-:W-:Y:S05]  /*b030*/  BRA `(.L_x_358) ;  /* 0xfffffff800107947 */ /* 0x000fea000383ffff */
.L_x_359:
[----:B------:R-:W-:-:S00]  /*b040*/  BRA `(.L_x_359) ;  /* 0xfffffffc00fc7947 */ /* 0x000fc0000383ffff */
[----:B------:R-:W-:-:S00]  /*b050*/  NOP ;  /* 0x0000000000007918 */ /* 0x000fc00000000000 */
        /* <DEDUP_REMOVED lines=10> */
.L_x_360:


//--------------------- .nv.global.init           --------------------------
	.section	.nv.global.init,"aw",@progbits
.nv.global.init:
	.type		$str$22,@object
	.size		$str$22,($str$23 - $str$22)
$str$22:
        /*0000*/ 	.byte	0x6b, 0x5f, 0x74, 0x69, 0x6c, 0x65, 0x5f, 0x63, 0x6f, 0x75, 0x6e, 0x74, 0x20, 0x3e, 0x3d, 0x20
        /*0010*/ 	.byte	0x31, 0x00
	.type		$str$23,@object
	.size		$str$23,(__unnamed_1 - $str$23)
$str$23:
        /*0012*/ 	.byte	0x2f, 0x74, 0x6d, 0x70, 0x2f, 0x63, 0x75, 0x74, 0x6c, 0x61, 0x73, 0x73, 0x5f, 0x73, 0x77, 0x65
        /*0022*/ 	.byte	0x65, 0x70, 0x5f, 0x73, 0x72, 0x63, 0x2f, 0x69, 0x6e, 0x63, 0x6c, 0x75, 0x64, 0x65, 0x2f, 0x63
        /*0032*/ 	.byte	0x75, 0x74, 0x6c, 0x61, 0x73, 0x73, 0x2f, 0x67, 0x65, 0x6d, 0x6d, 0x2f, 0x63, 0x6f, 0x6c, 0x6c
        /*0042*/ 	.byte	0x65, 0x63, 0x74, 0x69, 0x76, 0x65, 0x2f, 0x73, 0x6d, 0x39, 0x30, 0x5f, 0x6d, 0x6d, 0x61, 0x5f
        /*0052*/ 	.byte	0x74, 0x6d, 0x61, 0x5f, 0x67, 0x6d, 0x6d, 0x61, 0x5f, 0x73, 0x73, 0x5f, 0x77, 0x61, 0x72, 0x70
        /*0062*/ 	.byte	0x73, 0x70, 0x65, 0x63, 0x69, 0x61, 0x6c, 0x69, 0x7a, 0x65, 0x64, 0x2e, 0x68, 0x70, 0x70, 0x00
	.type		__unnamed_1,@object
	.size		__unnamed_1,(.L_0 - __unnamed_1)
__unnamed_1:
        /*0072*/ 	.byte	0x76, 0x6f, 0x69, 0x64, 0x20, 0x63, 0x75, 0x74, 0x6c, 0x61, 0x73, 0x73, 0x3a, 0x3a, 0x67, 0x65
        /* <DEDUP_REMOVED lines=173> */
        /*0b52*/ 	.byte	0x74, 0x69, 0x74, 0x79, 0x5d, 0x00
.L_0:


//--------------------- .nv.shared._ZN7cutlass13device_kernelINS_4gemm6kernel13GemmUniversalIN4cute5tupleIJiiiiEEENS1_10collective13CollectiveMmaINS1_34MainloopSm90TmaGmmaWarpSpecializedILi18ENS5_IJNS4_1CILi2EEESB_NSA_ILi1EEEEEENS1_35KernelTmaWarpSpecializedCooperativeEEENS5_IJNSA_ILi256EEENSA_ILi128EEENSA_ILi32EEEEEEaNS5_IJlSC_lEEEaSK_NS4_8TiledMMAINS4_8MMA_AtomIJNS4_4SM904GMMA27MMA_64x128x32_S32S8S8_SS_TNEEEENS4_6LayoutINS5_IJSB_SC_SC_EEENS5_IJSC_NSA_ILi0EEEST_EEEEENS5_IJNS4_10UnderscoreESW_SW_EEEEENS4_23SM90_TMA_LOAD_MULTICASTENS4_14ComposedLayoutINS4_7SwizzleILi1ELi4ELi3EEENS4_18smem_ptr_flag_bitsILi8EEENSR_INS5_IJNSA_ILi8EEESI_EEENS5_IJSI_SC_EEEEEEEvNS4_8identityESZ_S19_vS1A_EENS_8epilogue10collective6detail29Sm90TmaWarpSpecializedAdapterINS1D_15DefaultEpilogueIaSK_SK_NS1C_6thread17LinearCombinationIaLi1EiiLNS1H_9ScaleType4KindE0ELNS_15FloatRoundStyleE2EaEENS1_15EpilogueDefaultEEEEEvvEEEEvNT_6ParamsE --------------------------
	.section	.nv.shared._ZN7cutlass13device_kernelINS_4gemm6kernel13GemmUniversalIN4cute5tupleIJiiiiEEENS1_10collective13CollectiveMmaINS1_34MainloopSm90TmaGmmaWarpSpecializedILi18ENS5_IJNS4_1CILi2EEESB_NSA_ILi1EEEEEENS1_35KernelTmaWarpSpecializedCooperativeEEENS5_IJNSA_ILi256EEENSA_ILi128EEENSA_ILi32EEEEEEaNS5_IJlSC_lEEEaSK_NS4_8TiledMMAINS4_8MMA_AtomIJNS4_4SM904GMMA27MMA_64x128x32_S32S8S8_SS_TNEEEENS4_6LayoutINS5_IJSB_SC_SC_EEENS5_IJSC_NSA_ILi0EEEST_EEEEENS5_IJNS4_10UnderscoreESW_SW_EEEEENS4_23SM90_TMA_LOAD_MULTICASTENS4_14ComposedLayoutINS4_7SwizzleILi1ELi4ELi3EEENS4_18smem_ptr_flag_bitsILi8EEENSR_INS5_IJNSA_ILi8EEESI_EEENS5_IJSI_SC_EEEEEEEvNS4_8identityESZ_S19_vS1A_EENS_8epilogue10collective6detail29Sm90TmaWarpSpecializedAdapterINS1D_15DefaultEpilogueIaSK_SK_NS1C_6thread17LinearCombinationIaLi1EiiLNS1H_9ScaleType4KindE0ELNS_15FloatRoundStyleE2EaEENS1_15EpilogueDefaultEEEEEvvEEEEvNT_6ParamsE,"aw",@nobits
	.sectionflags	@""
	.align	16
	.zero		1024


//--------------------- .nv.shared.reserved.0     --------------------------
	.section	.nv.shared.reserved.0,"aw",@nobits
	.weak		__nv_reservedSMEM_offset_0_alias
	.size		__nv_reservedSMEM_offset_0_alias, 0, 0
	.other		__nv_reservedSMEM_offset_0_alias,@"STO_CUDA_RESERVED_SHARED STV_DEFAULT"
__nv_reservedSMEM_offset_0_alias:
	.zero		0


//--------------------- .nv.global                --------------------------
	.section	.nv.global,"aw",@nobits
.nv.global:
	.type		_ZN40_INTERNAL_e116c493_4_k_cu_411d166a_247484cute1_E,@object
	.size		_ZN40_INTERNAL_e116c493_4_k_cu_411d166a_247484cute1_E,(_ZN40_INTERNAL_e116c493_4_k_cu_411d166a_247484cuda3std3__45__cpo6cbeginE - _ZN40_INTERNAL_e116c493_4_k_cu_411d166a_247484cute1_E)
_ZN40_INTERNAL_e116c493_4_k_cu_411d166a_247484cute1_E:
	.zero		1
	.type		_ZN40_INTERNAL_e116c493_4_k_cu_411d166a_247484cuda3std3__45__cpo6cbeginE,@object
	.size		_ZN40_INTERNAL_e116c493_4_k_cu_411d166a_247484cuda3std3__45__cpo6cbeginE,(_ZN40_INTERNAL_e116c493_4_k_cu_411d166a_247484cuda3std3__48in_placeE - _ZN40_INTERNAL_e116c493_4_k_cu_411d166a_247484cuda3std3__45__cpo6cbeginE)
_ZN40_INTERNAL_e116c493_4_k_cu_411d166a_247484cuda3std3__45__cpo6cbeginE:
	.zero		1
	.type		_ZN40_INTERNAL_e116c493_4_k_cu_411d166a_247484cuda3std3__48in_placeE,@object
	.size		_ZN40_INTERNAL_e116c493_4_k_cu_411d166a_247484cuda3std3__48in_placeE,(_ZN40_INTERNAL_e116c493_4_k_cu_411d166a_247484cuda3std6ranges3__45__cpo9iter_moveE - _ZN40_INTERNAL_e116c493_4_k_cu_411d166a_247484cuda3std3__48in_placeE)
_ZN40_INTERNAL_e116c493_4_k_cu_411d166a_247484cuda3std3__48in_placeE:
	.zero		1
	.type		_ZN40_INTERNAL_e116c493_4_k_cu_411d166a_247484cuda3std6ranges3__45__cpo9iter_moveE,@object
	.size		_ZN40_INTERNAL_e116c493_4_k_cu_411d166a_247484cuda3std6ranges3__45__cpo9iter_moveE,(_ZN40_INTERNAL_e116c493_4_k_cu_411d166a_247484cuda3std3__45__cpo5beginE - _ZN40_INTERNAL_e116c493_4_k_cu_411d166a_247484cuda3std6ranges3__45__cpo9iter_moveE)
_ZN40_INTERNAL_e116c493_4_k_cu_411d166a_247484cuda3std6ranges3__45__cpo9iter_moveE:
	.zero		1
	.type		_ZN40_INTERNAL_e116c493_4_k_cu_411d166a_247484cuda3std3__45__cpo5beginE,@object
	.size		_ZN40_INTERNAL_e116c493_4_k_cu_411d166a_247484cuda3std3__45__cpo5beginE,(_ZN40_INTERNAL_e116c493_4_k_cu_411d166a_247484cuda3std3__442_GLOBAL__N__e116c493_4_k_cu_411d166a_247486ignoreE - _ZN40_INTERNAL_e116c493_4_k_cu_411d166a_247484cuda3std3__45__cpo5beginE)
_ZN40_INTERNAL_e116c493_4_k_cu_411d166a_247484cuda3std3__45__cpo5beginE:
	.zero		1
	.type		_ZN40_INTERNAL_e116c493_4_k_cu_411d166a_247484cuda3std3__442_GLOBAL__N__e116c493_4_k_cu_411d166a_247486ignoreE,@object
	.size		_ZN40_INTERNAL_e116c493_4_k_cu_411d166a_247484cuda3std3__442_GLOBAL__N__e116c493_4_k_cu_411d166a_247486ignoreE,(_ZN40_INTERNAL_e116c493_4_k_cu_411d166a_247484cute7productE - _ZN40_INTERNAL_e116c493_4_k_cu_411d166a_247484cuda3std3__442_GLOBAL__N__e116c493_4_k_cu_411d166a_247486ignoreE)
_ZN40_INTERNAL_e116c493_4_k_cu_411d166a_247484cuda3std3__442_GLOBAL__N__e116c493_4_k_cu_411d166a_247486ignoreE:
	.zero		1
	.type		_ZN40_INTERNAL_e116c493_4_k_cu_411d166a_247484cute7productE,@object
	.size		_ZN40_INTERNAL_e116c493_4_k_cu_411d166a_247484cute7productE,(_ZN40_INTERNAL_e116c493_4_k_cu_411d166a_247484cuda3std3__45__cpo3endE - _ZN40_INTERNAL_e116c493_4_k_cu_411d166a_247484cute7productE)
_ZN40_INTERNAL_e116c493_4_k_cu_411d166a_247484cute7productE:
	.zero		1
	.type		_ZN40_INTERNAL_e116c493_4_k_cu_411d166a_247484cuda3std3__45__cpo3endE,@object
	.size		_ZN40_INTERNAL_e116c493_4_k_cu_411d166a_247484cuda3std3__45__cpo3endE,(_ZN40_INTERNAL_e116c493_4_k_cu_411d166a_247484cuda3std3__419piecewise_constructE - _ZN40_INTERNAL_e116c493_4_k_cu_411d166a_247484cuda3std3__45__cpo3endE)
_ZN40_INTERNAL_e116c493_4_k_cu_411d166a_247484cuda3std3__45__cpo3endE:
	.zero		1
	.type		_ZN40_INTERNAL_e116c493_4_k_cu_411d166a_247484cuda3std3__419piecewise_constructE,@object
	.size		_ZN40_INTERNAL_e116c493_4_k_cu_411d166a_247484cuda3std3__419piecewise_constructE,(_ZN40_INTERNAL_e116c493_4_k_cu_411d166a_247484cuda3std3__45__cpo4cendE - _ZN40_INTERNAL_e116c493_4_k_cu_411d166a_247484cuda3std3__419piecewise_constructE)
_ZN40_INTERNAL_e116c493_4_k_cu_411d166a_247484cuda3std3__419piecewise_constructE:
	.zero		1
	.type		_ZN40_INTERNAL_e116c493_4_k_cu_411d166a_247484cuda3std3__45__cpo4cendE,@object
	.size		_ZN40_INTERNAL_e116c493_4_k_cu_411d166a_247484cuda3std3__45__cpo4cendE,(_ZN40_INTERNAL_e116c493_4_k_cu_411d166a_247484cuda3std6ranges3__45__cpo4swapE - _ZN40_INTERNAL_e116c493_4_k_cu_411d166a_247484cuda3std3__45__cpo4cendE)
_ZN40_INTERNAL_e116c493_4_k_cu_411d166a_247484cuda3std3__45__cpo4cendE:
	.zero		1
	.type		_ZN40_INTERNAL_e116c493_4_k_cu_411d166a_247484cuda3std6ranges3__45__cpo4swapE,@object
	.size		_ZN40_INTERNAL_e116c493_4_k_cu_411d166a_247484cuda3std6ranges3__45__cpo4swapE,(.L_8 - _ZN40_INTERNAL_e116c493_4_k_cu_411d166a_247484cuda3std6ranges3__45__cpo4swapE)
_ZN40_INTERNAL_e116c493_4_k_cu_411d166a_247484cuda3std6ranges3__45__cpo4swapE:
	.zero		1
.L_8:


//--------------------- .nv.constant0._ZN7cutlass13device_kernelINS_4gemm6kernel13GemmUniversalIN4cute5tupleIJiiiiEEENS1_10collective13CollectiveMmaINS1_34MainloopSm90TmaGmmaWarpSpecializedILi18ENS5_IJNS4_1CILi2EEESB_NSA_ILi1EEEEEENS1_35KernelTmaWarpSpecializedCooperativeEEENS5_IJNSA_ILi256EEENSA_ILi128EEENSA_ILi32EEEEEEaNS5_IJlSC_lEEEaSK_NS4_8TiledMMAINS4_8MMA_AtomIJNS4_4SM904GMMA27MMA_64x128x32_S32S8S8_SS_TNEEEENS4_6LayoutINS5_IJSB_SC_SC_EEENS5_IJSC_NSA_ILi0EEEST_EEEEENS5_IJNS4_10UnderscoreESW_SW_EEEEENS4_23SM90_TMA_LOAD_MULTICASTENS4_14ComposedLayoutINS4_7SwizzleILi1ELi4ELi3EEENS4_18smem_ptr_flag_bitsILi8EEENSR_INS5_IJNSA_ILi8EEESI_EEENS5_IJSI_SC_EEEEEEEvNS4_8identityESZ_S19_vS1A_EENS_8epilogue10collective6detail29Sm90TmaWarpSpecializedAdapterINS1D_15DefaultEpilogueIaSK_SK_NS1C_6thread17LinearCombinationIaLi1EiiLNS1H_9ScaleType4KindE0ELNS_15FloatRoundStyleE2EaEENS1_15EpilogueDefaultEEEEEvvEEEEvNT_6ParamsE --------------------------
	.section	.nv.constant0._ZN7cutlass13device_kernelINS_4gemm6kernel13GemmUniversalIN4cute5tupleIJiiiiEEENS1_10collective13CollectiveMmaINS1_34MainloopSm90TmaGmmaWarpSpecializedILi18ENS5_IJNS4_1CILi2EEESB_NSA_ILi1EEEEEENS1_35KernelTmaWarpSpecializedCooperativeEEENS5_IJNSA_ILi256EEENSA_ILi128EEENSA_ILi32EEEEEEaNS5_IJlSC_lEEEaSK_NS4_8TiledMMAINS4_8MMA_AtomIJNS4_4SM904GMMA27MMA_64x128x32_S32S8S8_SS_TNEEEENS4_6LayoutINS5_IJSB_SC_SC_EEENS5_IJSC_NSA_ILi0EEEST_EEEEENS5_IJNS4_10UnderscoreESW_SW_EEEEENS4_23SM90_TMA_LOAD_MULTICASTENS4_14ComposedLayoutINS4_7SwizzleILi1ELi4ELi3EEENS4_18smem_ptr_flag_bitsILi8EEENSR_INS5_IJNSA_ILi8EEESI_EEENS5_IJSI_SC_EEEEEEEvNS4_8identityESZ_S19_vS1A_EENS_8epilogue10collective6detail29Sm90TmaWarpSpecializedAdapterINS1D_15DefaultEpilogueIaSK_SK_NS1C_6thread17LinearCombinationIaLi1EiiLNS1H_9ScaleType4KindE0ELNS_15FloatRoundStyleE2EaEENS1_15EpilogueDefaultEEEEEvvEEEEvNT_6ParamsE,"a",@progbits
	.sectionflags	@""
	.align	4
.nv.constant0._ZN7cutlass13device_kernelINS_4gemm6kernel13GemmUniversalIN4cute5tupleIJiiiiEEENS1_10collective13CollectiveMmaINS1_34MainloopSm90TmaGmmaWarpSpecializedILi18ENS5_IJNS4_1CILi2EEESB_NSA_ILi1EEEEEENS1_35KernelTmaWarpSpecializedCooperativeEEENS5_IJNSA_ILi256EEENSA_ILi128EEENSA_ILi32EEEEEEaNS5_IJlSC_lEEEaSK_NS4_8TiledMMAINS4_8MMA_AtomIJNS4_4SM904GMMA27MMA_64x128x32_S32S8S8_SS_TNEEEENS4_6LayoutINS5_IJSB_SC_SC_EEENS5_IJSC_NSA_ILi0EEEST_EEEEENS5_IJNS4_10UnderscoreESW_SW_EEEEENS4_23SM90_TMA_LOAD_MULTICASTENS4_14ComposedLayoutINS4_7SwizzleILi1ELi4ELi3EEENS4_18smem_ptr_flag_bitsILi8EEENSR_INS5_IJNSA_ILi8EEESI_EEENS5_IJSI_SC_EEEEEEEvNS4_8identityESZ_S19_vS1A_EENS_8epilogue10collective6detail29Sm90TmaWarpSpecializedAdapterINS1D_15DefaultEpilogueIaSK_SK_NS1C_6thread17LinearCombinationIaLi1EiiLNS1H_9ScaleType4KindE0ELNS_15FloatRoundStyleE2EaEENS1_15EpilogueDefaultEEEEEvvEEEEvNT_6ParamsE:
	.zero		1664


//--------------------- SYMBOLS --------------------------

	.type		.nv.reservedSmem.offset0,@object
	.size		.nv.reservedSmem.offset0,0x4
	.type		__assertfail,@function
